//
// Generated by NVIDIA NVVM Compiler
//
// Compiler Build ID: CL-36424714
// Cuda compilation tools, release 13.0, V13.0.88
// Based on NVVM 20.0.0
//

.version 9.0
.target sm_100
.address_size 64

	// .globl	keccak_kernel
.const .align 8 .b8 RC[192] = {1, 0, 0, 0, 0, 0, 0, 0, 130, 128, 0, 0, 0, 0, 0, 0, 138, 128, 0, 0, 0, 0, 0, 128, 0, 128, 0, 128, 0, 0, 0, 128, 139, 128, 0, 0, 0, 0, 0, 0, 1, 0, 0, 128, 0, 0, 0, 0, 129, 128, 0, 128, 0, 0, 0, 128, 9, 128, 0, 0, 0, 0, 0, 128, 138, 0, 0, 0, 0, 0, 0, 0, 136, 0, 0, 0, 0, 0, 0, 0, 9, 128, 0, 128, 0, 0, 0, 0, 10, 0, 0, 128, 0, 0, 0, 0, 139, 128, 0, 128, 0, 0, 0, 0, 139, 0, 0, 0, 0, 0, 0, 128, 137, 128, 0, 0, 0, 0, 0, 128, 3, 128, 0, 0, 0, 0, 0, 128, 2, 128, 0, 0, 0, 0, 0, 128, 128, 0, 0, 0, 0, 0, 0, 128, 10, 128, 0, 0, 0, 0, 0, 0, 10, 0, 0, 128, 0, 0, 0, 128, 129, 128, 0, 128, 0, 0, 0, 128, 128, 128, 0, 0, 0, 0, 0, 128, 1, 0, 0, 128, 0, 0, 0, 0, 8, 128, 0, 128, 0, 0, 0, 128};
.const .align 8 .b8 R[200] = {0, 0, 0, 0, 0, 0, 0, 0, 36, 0, 0, 0, 0, 0, 0, 0, 3, 0, 0, 0, 0, 0, 0, 0, 41, 0, 0, 0, 0, 0, 0, 0, 18, 0, 0, 0, 0, 0, 0, 0, 1, 0, 0, 0, 0, 0, 0, 0, 44, 0, 0, 0, 0, 0, 0, 0, 10, 0, 0, 0, 0, 0, 0, 0, 45, 0, 0, 0, 0, 0, 0, 0, 2, 0, 0, 0, 0, 0, 0, 0, 62, 0, 0, 0, 0, 0, 0, 0, 6, 0, 0, 0, 0, 0, 0, 0, 43, 0, 0, 0, 0, 0, 0, 0, 15, 0, 0, 0, 0, 0, 0, 0, 61, 0, 0, 0, 0, 0, 0, 0, 28, 0, 0, 0, 0, 0, 0, 0, 55, 0, 0, 0, 0, 0, 0, 0, 25, 0, 0, 0, 0, 0, 0, 0, 21, 0, 0, 0, 0, 0, 0, 0, 56, 0, 0, 0, 0, 0, 0, 0, 27, 0, 0, 0, 0, 0, 0, 0, 20, 0, 0, 0, 0, 0, 0, 0, 39, 0, 0, 0, 0, 0, 0, 0, 8, 0, 0, 0, 0, 0, 0, 0, 14};

.visible .entry keccak_kernel(
	.param .u64 .ptr .align 1 keccak_kernel_param_0,
	.param .u64 .ptr .align 1 keccak_kernel_param_1,
	.param .u32 keccak_kernel_param_2
)
{
	.reg .pred 	%p<3>;
	.reg .b32 	%r<95>;
	.reg .b64 	%rd<357>;

	ld.param.u32 	%r4, [keccak_kernel_param_2];
	mov.u32 	%r5, %ctaid.x;
	mov.u32 	%r6, %ntid.x;
	mov.u32 	%r7, %tid.x;
	mad.lo.s32 	%r8, %r5, %r6, %r7;
	setp.ge.s32 	%p1, %r8, %r4;
	@%p1 bra 	$L__BB0_4;
	ld.param.u64 	%rd329, [keccak_kernel_param_0];
	cvta.to.global.u64 	%rd101, %rd329;
	mul.lo.s32 	%r1, %r8, 25;
	mul.wide.s32 	%rd102, %r1, 8;
	add.s64 	%rd103, %rd101, %rd102;
	ld.global.u64 	%rd356, [%rd103];
	ld.global.u64 	%rd355, [%rd103+8];
	ld.global.u64 	%rd354, [%rd103+16];
	ld.global.u64 	%rd353, [%rd103+24];
	ld.global.u64 	%rd352, [%rd103+32];
	ld.global.u64 	%rd351, [%rd103+40];
	ld.global.u64 	%rd350, [%rd103+48];
	ld.global.u64 	%rd349, [%rd103+56];
	ld.global.u64 	%rd348, [%rd103+64];
	ld.global.u64 	%rd347, [%rd103+72];
	ld.global.u64 	%rd346, [%rd103+80];
	ld.global.u64 	%rd345, [%rd103+88];
	ld.global.u64 	%rd344, [%rd103+96];
	ld.global.u64 	%rd343, [%rd103+104];
	ld.global.u64 	%rd342, [%rd103+112];
	ld.global.u64 	%rd341, [%rd103+120];
	ld.global.u64 	%rd340, [%rd103+128];
	ld.global.u64 	%rd339, [%rd103+136];
	ld.global.u64 	%rd338, [%rd103+144];
	ld.global.u64 	%rd337, [%rd103+152];
	ld.global.u64 	%rd336, [%rd103+160];
	ld.global.u64 	%rd335, [%rd103+168];
	ld.global.u64 	%rd334, [%rd103+176];
	ld.global.u64 	%rd333, [%rd103+184];
	ld.global.u64 	%rd332, [%rd103+192];
	ld.const.u64 	%rd104, [R+8];
	ld.const.u64 	%rd105, [R+16];
	ld.const.u64 	%rd106, [R+24];
	ld.const.u64 	%rd107, [R+40];
	ld.const.u64 	%rd108, [R+48];
	ld.const.u64 	%rd109, [R+56];
	ld.const.u64 	%rd110, [R+64];
	ld.const.u64 	%rd111, [R+72];
	ld.const.u64 	%rd112, [R+88];
	ld.const.u64 	%rd113, [R+112];
	ld.const.u64 	%rd114, [R+120];
	ld.const.u64 	%rd115, [R+128];
	ld.const.u64 	%rd116, [R+136];
	ld.const.u64 	%rd117, [R+144];
	ld.const.u64 	%rd118, [R+152];
	ld.const.u64 	%rd119, [R+160];
	ld.const.u64 	%rd120, [R+168];
	ld.const.u64 	%rd121, [R+176];
	ld.const.u64 	%rd122, [R+184];
	ld.const.u64 	%rd123, [R+192];
	sub.s64 	%rd124, 64, %rd104;
	and.b64  	%rd26, %rd124, 4294967295;
	sub.s64 	%rd125, 64, %rd105;
	and.b64  	%rd27, %rd125, 4294967295;
	sub.s64 	%rd126, 64, %rd106;
	and.b64  	%rd28, %rd126, 4294967295;
	sub.s64 	%rd127, 64, %rd107;
	and.b64  	%rd29, %rd127, 4294967295;
	sub.s64 	%rd128, 64, %rd108;
	and.b64  	%rd30, %rd128, 4294967295;
	sub.s64 	%rd129, 64, %rd109;
	and.b64  	%rd31, %rd129, 4294967295;
	sub.s64 	%rd130, 64, %rd110;
	and.b64  	%rd32, %rd130, 4294967295;
	sub.s64 	%rd131, 64, %rd111;
	and.b64  	%rd33, %rd131, 4294967295;
	sub.s64 	%rd132, 64, %rd112;
	and.b64  	%rd34, %rd132, 4294967295;
	sub.s64 	%rd133, 64, %rd113;
	and.b64  	%rd35, %rd133, 4294967295;
	sub.s64 	%rd134, 64, %rd114;
	and.b64  	%rd36, %rd134, 4294967295;
	sub.s64 	%rd135, 64, %rd115;
	and.b64  	%rd37, %rd135, 4294967295;
	sub.s64 	%rd136, 64, %rd116;
	and.b64  	%rd38, %rd136, 4294967295;
	sub.s64 	%rd137, 64, %rd117;
	and.b64  	%rd39, %rd137, 4294967295;
	sub.s64 	%rd138, 64, %rd118;
	and.b64  	%rd40, %rd138, 4294967295;
	sub.s64 	%rd139, 64, %rd119;
	and.b64  	%rd41, %rd139, 4294967295;
	sub.s64 	%rd140, 64, %rd120;
	and.b64  	%rd42, %rd140, 4294967295;
	sub.s64 	%rd141, 64, %rd121;
	and.b64  	%rd43, %rd141, 4294967295;
	sub.s64 	%rd142, 64, %rd122;
	and.b64  	%rd44, %rd142, 4294967295;
	sub.s64 	%rd143, 64, %rd123;
	and.b64  	%rd45, %rd143, 4294967295;
	mov.b32 	%r94, 0;
	mov.u64 	%rd331, RC;
	ld.const.u32 	%r34, [R];
	neg.s32 	%r35, %r34;
	and.b32  	%r36, %r35, 63;
	and.b32  	%r37, %r34, 63;
	ld.const.u32 	%r38, [R+8];
	ld.const.u32 	%r40, [R+16];
	ld.const.u32 	%r42, [R+24];
	ld.const.u32 	%r44, [R+32];
	ld.const.u32 	%r48, [R+40];
	ld.const.u32 	%r50, [R+48];
	ld.const.u32 	%r52, [R+56];
	ld.const.u32 	%r54, [R+64];
	ld.const.u32 	%r56, [R+72];
	ld.const.u32 	%r58, [R+80];
	ld.const.u32 	%r62, [R+88];
	ld.const.u32 	%r64, [R+96];
	ld.const.u32 	%r68, [R+104];
	ld.const.u32 	%r72, [R+112];
	ld.const.u32 	%r74, [R+120];
	ld.const.u32 	%r76, [R+128];
	ld.const.u32 	%r78, [R+136];
	ld.const.u32 	%r80, [R+144];
	ld.const.u32 	%r82, [R+152];
	ld.const.u32 	%r84, [R+160];
	ld.const.u32 	%r86, [R+168];
	ld.const.u32 	%r88, [R+176];
	ld.const.u32 	%r90, [R+184];
	ld.const.u32 	%r92, [R+192];
$L__BB0_2:
	xor.b64  	%rd144, %rd355, %rd356;
	xor.b64  	%rd145, %rd144, %rd354;
	xor.b64  	%rd146, %rd145, %rd353;
	xor.b64  	%rd147, %rd146, %rd352;
	xor.b64  	%rd148, %rd350, %rd351;
	xor.b64  	%rd149, %rd148, %rd349;
	xor.b64  	%rd150, %rd149, %rd348;
	xor.b64  	%rd151, %rd150, %rd347;
	xor.b64  	%rd152, %rd345, %rd346;
	xor.b64  	%rd153, %rd152, %rd344;
	xor.b64  	%rd154, %rd153, %rd343;
	xor.b64  	%rd155, %rd154, %rd342;
	xor.b64  	%rd156, %rd340, %rd341;
	xor.b64  	%rd157, %rd156, %rd339;
	xor.b64  	%rd158, %rd157, %rd338;
	xor.b64  	%rd159, %rd158, %rd337;
	xor.b64  	%rd160, %rd335, %rd336;
	xor.b64  	%rd161, %rd160, %rd334;
	xor.b64  	%rd162, %rd161, %rd333;
	xor.b64  	%rd163, %rd162, %rd332;
	mov.b64 	{%r14, %r15}, %rd151;
	shf.l.wrap.b32 	%r16, %r14, %r15, 1;
	shf.l.wrap.b32 	%r17, %r15, %r14, 1;
	mov.b64 	%rd164, {%r17, %r16};
	xor.b64  	%rd165, %rd164, %rd163;
	mov.b64 	{%r18, %r19}, %rd155;
	shf.l.wrap.b32 	%r20, %r18, %r19, 1;
	shf.l.wrap.b32 	%r21, %r19, %r18, 1;
	mov.b64 	%rd166, {%r21, %r20};
	xor.b64  	%rd167, %rd166, %rd147;
	mov.b64 	{%r22, %r23}, %rd159;
	shf.l.wrap.b32 	%r24, %r22, %r23, 1;
	shf.l.wrap.b32 	%r25, %r23, %r22, 1;
	mov.b64 	%rd168, {%r25, %r24};
	xor.b64  	%rd169, %rd168, %rd151;
	mov.b64 	{%r26, %r27}, %rd163;
	shf.l.wrap.b32 	%r28, %r26, %r27, 1;
	shf.l.wrap.b32 	%r29, %r27, %r26, 1;
	mov.b64 	%rd170, {%r29, %r28};
	xor.b64  	%rd171, %rd170, %rd155;
	mov.b64 	{%r30, %r31}, %rd147;
	shf.l.wrap.b32 	%r32, %r30, %r31, 1;
	shf.l.wrap.b32 	%r33, %r31, %r30, 1;
	mov.b64 	%rd172, {%r33, %r32};
	xor.b64  	%rd173, %rd172, %rd159;
	xor.b64  	%rd174, %rd356, %rd165;
	xor.b64  	%rd175, %rd355, %rd165;
	xor.b64  	%rd176, %rd354, %rd165;
	xor.b64  	%rd177, %rd353, %rd165;
	xor.b64  	%rd178, %rd352, %rd165;
	xor.b64  	%rd179, %rd351, %rd167;
	xor.b64  	%rd180, %rd350, %rd167;
	xor.b64  	%rd181, %rd349, %rd167;
	xor.b64  	%rd182, %rd348, %rd167;
	xor.b64  	%rd183, %rd347, %rd167;
	xor.b64  	%rd184, %rd346, %rd169;
	xor.b64  	%rd185, %rd345, %rd169;
	xor.b64  	%rd186, %rd344, %rd169;
	xor.b64  	%rd187, %rd343, %rd169;
	xor.b64  	%rd188, %rd342, %rd169;
	xor.b64  	%rd189, %rd341, %rd171;
	xor.b64  	%rd190, %rd340, %rd171;
	xor.b64  	%rd191, %rd339, %rd171;
	xor.b64  	%rd192, %rd338, %rd171;
	xor.b64  	%rd193, %rd337, %rd171;
	xor.b64  	%rd194, %rd336, %rd173;
	xor.b64  	%rd195, %rd335, %rd173;
	xor.b64  	%rd196, %rd334, %rd173;
	xor.b64  	%rd197, %rd333, %rd173;
	xor.b64  	%rd198, %rd332, %rd173;
	shr.u64 	%rd199, %rd174, %r36;
	shl.b64 	%rd200, %rd174, %r37;
	or.b64  	%rd201, %rd200, %rd199;
	shl.b64 	%rd202, %rd175, %r38;
	cvt.u32.u64 	%r39, %rd26;
	shr.u64 	%rd203, %rd175, %r39;
	or.b64  	%rd204, %rd203, %rd202;
	shl.b64 	%rd205, %rd176, %r40;
	cvt.u32.u64 	%r41, %rd27;
	shr.u64 	%rd206, %rd176, %r41;
	or.b64  	%rd207, %rd206, %rd205;
	shl.b64 	%rd208, %rd177, %r42;
	cvt.u32.u64 	%r43, %rd28;
	shr.u64 	%rd209, %rd177, %r43;
	or.b64  	%rd210, %rd209, %rd208;
	neg.s32 	%r45, %r44;
	and.b32  	%r46, %r45, 63;
	shr.u64 	%rd211, %rd178, %r46;
	and.b32  	%r47, %r44, 63;
	shl.b64 	%rd212, %rd178, %r47;
	or.b64  	%rd213, %rd212, %rd211;
	shl.b64 	%rd214, %rd179, %r48;
	cvt.u32.u64 	%r49, %rd29;
	shr.u64 	%rd215, %rd179, %r49;
	or.b64  	%rd216, %rd215, %rd214;
	shl.b64 	%rd217, %rd180, %r50;
	cvt.u32.u64 	%r51, %rd30;
	shr.u64 	%rd218, %rd180, %r51;
	or.b64  	%rd219, %rd218, %rd217;
	shl.b64 	%rd220, %rd181, %r52;
	cvt.u32.u64 	%r53, %rd31;
	shr.u64 	%rd221, %rd181, %r53;
	or.b64  	%rd222, %rd221, %rd220;
	shl.b64 	%rd223, %rd182, %r54;
	cvt.u32.u64 	%r55, %rd32;
	shr.u64 	%rd224, %rd182, %r55;
	or.b64  	%rd225, %rd224, %rd223;
	shl.b64 	%rd226, %rd183, %r56;
	cvt.u32.u64 	%r57, %rd33;
	shr.u64 	%rd227, %rd183, %r57;
	or.b64  	%rd228, %rd227, %rd226;
	neg.s32 	%r59, %r58;
	and.b32  	%r60, %r59, 63;
	shr.u64 	%rd229, %rd184, %r60;
	and.b32  	%r61, %r58, 63;
	shl.b64 	%rd230, %rd184, %r61;
	or.b64  	%rd231, %rd230, %rd229;
	shl.b64 	%rd232, %rd185, %r62;
	cvt.u32.u64 	%r63, %rd34;
	shr.u64 	%rd233, %rd185, %r63;
	or.b64  	%rd234, %rd233, %rd232;
	neg.s32 	%r65, %r64;
	and.b32  	%r66, %r65, 63;
	shr.u64 	%rd235, %rd186, %r66;
	and.b32  	%r67, %r64, 63;
	shl.b64 	%rd236, %rd186, %r67;
	or.b64  	%rd237, %rd236, %rd235;
	neg.s32 	%r69, %r68;
	and.b32  	%r70, %r69, 63;
	shr.u64 	%rd238, %rd187, %r70;
	and.b32  	%r71, %r68, 63;
	shl.b64 	%rd239, %rd187, %r71;
	or.b64  	%rd240, %rd239, %rd238;
	shl.b64 	%rd241, %rd188, %r72;
	cvt.u32.u64 	%r73, %rd35;
	shr.u64 	%rd242, %rd188, %r73;
	or.b64  	%rd243, %rd242, %rd241;
	shl.b64 	%rd244, %rd189, %r74;
	cvt.u32.u64 	%r75, %rd36;
	shr.u64 	%rd245, %rd189, %r75;
	or.b64  	%rd246, %rd245, %rd244;
	shl.b64 	%rd247, %rd190, %r76;
	cvt.u32.u64 	%r77, %rd37;
	shr.u64 	%rd248, %rd190, %r77;
	or.b64  	%rd249, %rd248, %rd247;
	shl.b64 	%rd250, %rd191, %r78;
	cvt.u32.u64 	%r79, %rd38;
	shr.u64 	%rd251, %rd191, %r79;
	or.b64  	%rd252, %rd251, %rd250;
	shl.b64 	%rd253, %rd192, %r80;
	cvt.u32.u64 	%r81, %rd39;
	shr.u64 	%rd254, %rd192, %r81;
	or.b64  	%rd255, %rd254, %rd253;
	shl.b64 	%rd256, %rd193, %r82;
	cvt.u32.u64 	%r83, %rd40;
	shr.u64 	%rd257, %rd193, %r83;
	or.b64  	%rd258, %rd257, %rd256;
	shl.b64 	%rd259, %rd194, %r84;
	cvt.u32.u64 	%r85, %rd41;
	shr.u64 	%rd260, %rd194, %r85;
	or.b64  	%rd261, %rd260, %rd259;
	shl.b64 	%rd262, %rd195, %r86;
	cvt.u32.u64 	%r87, %rd42;
	shr.u64 	%rd263, %rd195, %r87;
	or.b64  	%rd264, %rd263, %rd262;
	shl.b64 	%rd265, %rd196, %r88;
	cvt.u32.u64 	%r89, %rd43;
	shr.u64 	%rd266, %rd196, %r89;
	or.b64  	%rd267, %rd266, %rd265;
	shl.b64 	%rd268, %rd197, %r90;
	cvt.u32.u64 	%r91, %rd44;
	shr.u64 	%rd269, %rd197, %r91;
	or.b64  	%rd270, %rd269, %rd268;
	shl.b64 	%rd271, %rd198, %r92;
	cvt.u32.u64 	%r93, %rd45;
	shr.u64 	%rd272, %rd198, %r93;
	or.b64  	%rd273, %rd272, %rd271;
	not.b64 	%rd274, %rd219;
	and.b64  	%rd275, %rd237, %rd274;
	not.b64 	%rd276, %rd264;
	and.b64  	%rd277, %rd207, %rd276;
	xor.b64  	%rd355, %rd277, %rd246;
	not.b64 	%rd278, %rd234;
	and.b64  	%rd279, %rd252, %rd278;
	xor.b64  	%rd354, %rd279, %rd216;
	not.b64 	%rd280, %rd204;
	and.b64  	%rd281, %rd222, %rd280;
	xor.b64  	%rd353, %rd281, %rd261;
	not.b64 	%rd282, %rd249;
	and.b64  	%rd283, %rd267, %rd282;
	xor.b64  	%rd352, %rd283, %rd231;
	not.b64 	%rd284, %rd237;
	and.b64  	%rd285, %rd255, %rd284;
	xor.b64  	%rd351, %rd285, %rd219;
	not.b64 	%rd286, %rd207;
	and.b64  	%rd287, %rd225, %rd286;
	xor.b64  	%rd350, %rd287, %rd264;
	not.b64 	%rd288, %rd252;
	and.b64  	%rd289, %rd270, %rd288;
	xor.b64  	%rd349, %rd289, %rd234;
	not.b64 	%rd290, %rd222;
	and.b64  	%rd291, %rd240, %rd290;
	xor.b64  	%rd348, %rd291, %rd204;
	not.b64 	%rd292, %rd267;
	and.b64  	%rd293, %rd210, %rd292;
	xor.b64  	%rd347, %rd293, %rd249;
	not.b64 	%rd294, %rd255;
	and.b64  	%rd295, %rd273, %rd294;
	xor.b64  	%rd346, %rd295, %rd237;
	not.b64 	%rd296, %rd225;
	and.b64  	%rd297, %rd243, %rd296;
	xor.b64  	%rd345, %rd297, %rd207;
	not.b64 	%rd298, %rd270;
	and.b64  	%rd299, %rd213, %rd298;
	xor.b64  	%rd344, %rd299, %rd252;
	not.b64 	%rd300, %rd240;
	and.b64  	%rd301, %rd258, %rd300;
	xor.b64  	%rd343, %rd301, %rd222;
	not.b64 	%rd302, %rd210;
	and.b64  	%rd303, %rd228, %rd302;
	xor.b64  	%rd342, %rd303, %rd267;
	not.b64 	%rd304, %rd273;
	and.b64  	%rd305, %rd201, %rd304;
	xor.b64  	%rd341, %rd305, %rd255;
	not.b64 	%rd306, %rd243;
	and.b64  	%rd307, %rd246, %rd306;
	xor.b64  	%rd340, %rd307, %rd225;
	not.b64 	%rd308, %rd213;
	and.b64  	%rd309, %rd216, %rd308;
	xor.b64  	%rd339, %rd309, %rd270;
	not.b64 	%rd310, %rd258;
	and.b64  	%rd311, %rd261, %rd310;
	xor.b64  	%rd338, %rd311, %rd240;
	not.b64 	%rd312, %rd228;
	and.b64  	%rd313, %rd231, %rd312;
	xor.b64  	%rd337, %rd313, %rd210;
	not.b64 	%rd314, %rd201;
	and.b64  	%rd315, %rd219, %rd314;
	xor.b64  	%rd336, %rd315, %rd273;
	not.b64 	%rd316, %rd246;
	and.b64  	%rd317, %rd264, %rd316;
	xor.b64  	%rd335, %rd317, %rd243;
	not.b64 	%rd318, %rd216;
	and.b64  	%rd319, %rd234, %rd318;
	xor.b64  	%rd334, %rd319, %rd213;
	not.b64 	%rd320, %rd261;
	and.b64  	%rd321, %rd204, %rd320;
	xor.b64  	%rd333, %rd321, %rd258;
	not.b64 	%rd322, %rd231;
	and.b64  	%rd323, %rd249, %rd322;
	xor.b64  	%rd332, %rd323, %rd228;
	ld.const.u64 	%rd324, [%rd331];
	xor.b64  	%rd325, %rd275, %rd324;
	xor.b64  	%rd356, %rd325, %rd201;
	add.s32 	%r94, %r94, 1;
	add.s64 	%rd331, %rd331, 8;
	setp.ne.s32 	%p2, %r94, 24;
	@%p2 bra 	$L__BB0_2;
	ld.param.u64 	%rd330, [keccak_kernel_param_1];
	cvta.to.global.u64 	%rd326, %rd330;
	mul.wide.s32 	%rd327, %r1, 8;
	add.s64 	%rd328, %rd326, %rd327;
	st.global.u64 	[%rd328], %rd356;
	st.global.u64 	[%rd328+8], %rd355;
	st.global.u64 	[%rd328+16], %rd354;
	st.global.u64 	[%rd328+24], %rd353;
	st.global.u64 	[%rd328+32], %rd352;
	st.global.u64 	[%rd328+40], %rd351;
	st.global.u64 	[%rd328+48], %rd350;
	st.global.u64 	[%rd328+56], %rd349;
	st.global.u64 	[%rd328+64], %rd348;
	st.global.u64 	[%rd328+72], %rd347;
	st.global.u64 	[%rd328+80], %rd346;
	st.global.u64 	[%rd328+88], %rd345;
	st.global.u64 	[%rd328+96], %rd344;
	st.global.u64 	[%rd328+104], %rd343;
	st.global.u64 	[%rd328+112], %rd342;
	st.global.u64 	[%rd328+120], %rd341;
	st.global.u64 	[%rd328+128], %rd340;
	st.global.u64 	[%rd328+136], %rd339;
	st.global.u64 	[%rd328+144], %rd338;
	st.global.u64 	[%rd328+152], %rd337;
	st.global.u64 	[%rd328+160], %rd336;
	st.global.u64 	[%rd328+168], %rd335;
	st.global.u64 	[%rd328+176], %rd334;
	st.global.u64 	[%rd328+184], %rd333;
	st.global.u64 	[%rd328+192], %rd332;
$L__BB0_4:
	ret;

}


// ===== COMPILED SASS (sm_100) =====

	.target	sm_100

	.elftype	@"ET_EXEC"


//--------------------- .note.nv.tkinfo           --------------------------
	.section	.note.nv.tkinfo,"",@"SHT_NOTE"
	.sectionflags	@"SHF_NOTE_NV_TKINFO"
	.tkinfo
        /*0018*/ 	.word	0x00000002
        /*0030*/ 	.string	""
        /*0030*/ 	.string	"ptxas"
        /*0030*/ 	.string	"Cuda compilation tools, release 13.0, V13.0.88"
        /*0030*/ 	.string	"Build cuda_13.0.r13.0/compiler.36424714_0"
        /*0030*/ 	.string	"-arch sm_100 -m 64 "



//--------------------- .note.nv.cuinfo           --------------------------
	.section	.note.nv.cuinfo,"",@"SHT_NOTE"
	.sectionflags	@"SHF_NOTE_NV_CUINFO"
        /*0018*/ 	.short	0x0002
        /*001a*/ 	.short	0x0064
        /*001c*/ 	.short	0x0082
	.zero		2


//--------------------- .nv.info                  --------------------------
	.section	.nv.info,"",@"SHT_CUDA_INFO"
	.align	4


	//----- nvinfo : EIATTR_REGCOUNT
	.align		4
        /*0000*/ 	.byte	0x04, 0x2f
        /*0002*/ 	.short	(.L_3 - .L_2)
	.align		4
.L_2:
        /*0004*/ 	.word	index@(keccak_kernel)
        /*0008*/ 	.word	0x00000050


	//----- nvinfo : EIATTR_FRAME_SIZE
	.align		4
.L_3:
        /*000c*/ 	.byte	0x04, 0x11
        /*000e*/ 	.short	(.L_5 - .L_4)
	.align		4
.L_4:
        /*0010*/ 	.word	index@(keccak_kernel)
        /*0014*/ 	.word	0x00000000


	//----- nvinfo : EIATTR_MIN_STACK_SIZE
	.align		4
.L_5:
        /*0018*/ 	.byte	0x04, 0x12
        /*001a*/ 	.short	(.L_7 - .L_6)
	.align		4
.L_6:
        /*001c*/ 	.word	index@(keccak_kernel)
        /*0020*/ 	.word	0x00000000
.L_7:


//--------------------- .nv.compat                --------------------------
	.section	.nv.compat,"",@"SHT_CUDA_COMPAT_INFO"
	.align	4
        /*0000*/ 	.byte	0x02, 0x09, 0x00, 0x00, 0x02, 0x02, 0x01, 0x00, 0x02, 0x05, 0x05, 0x00, 0x03, 0x07, 0x01, 0x01
        /*0010*/ 	.byte	0x02, 0x03, 0x00, 0x00, 0x02, 0x06, 0x01, 0x00, 0x04, 0x0b, 0x08, 0x00, 0x09, 0x00, 0x00, 0x00
        /*0020*/ 	.byte	0x00, 0x00, 0x00, 0x00


//--------------------- .nv.info.keccak_kernel    --------------------------
	.section	.nv.info.keccak_kernel,"",@"SHT_CUDA_INFO"
	.sectionflags	@""
	.align	4


	//----- nvinfo : EIATTR_CUDA_API_VERSION
	.align		4
        /*0000*/ 	.byte	0x04, 0x37
        /*0002*/ 	.short	(.L_9 - .L_8)
.L_8:
        /*0004*/ 	.word	0x00000082


	//----- nvinfo : EIATTR_KPARAM_INFO
	.align		4
.L_9:
        /*0008*/ 	.byte	0x04, 0x17
        /*000a*/ 	.short	(.L_11 - .L_10)
.L_10:
        /*000c*/ 	.word	0x00000000
        /*0010*/ 	.short	0x0002
        /*0012*/ 	.short	0x0010
        /*0014*/ 	.byte	0x00, 0xf0, 0x11, 0x00


	//----- nvinfo : EIATTR_KPARAM_INFO
	.align		4
.L_11:
        /*0018*/ 	.byte	0x04, 0x17
        /*001a*/ 	.short	(.L_13 - .L_12)
.L_12:
        /*001c*/ 	.word	0x00000000
        /*0020*/ 	.short	0x0001
        /*0022*/ 	.short	0x0008
        /*0024*/ 	.byte	0x00, 0xf5, 0x21, 0x00


	//----- nvinfo : EIATTR_KPARAM_INFO
	.align		4
.L_13:
        /*0028*/ 	.byte	0x04, 0x17
        /*002a*/ 	.short	(.L_15 - .L_14)
.L_14:
        /*002c*/ 	.word	0x00000000
        /*0030*/ 	.short	0x0000
        /*0032*/ 	.short	0x0000
        /*0034*/ 	.byte	0x00, 0xf5, 0x21, 0x00


	//----- nvinfo : EIATTR_SPARSE_MMA_MASK
	.align		4
.L_15:
        /*0038*/ 	.byte	0x03, 0x50
        /*003a*/ 	.short	0x0000


	//----- nvinfo : EIATTR_MAXREG_COUNT
	.align		4
        /*003c*/ 	.byte	0x03, 0x1b
        /*003e*/ 	.short	0x00ff


	//----- nvinfo : EIATTR_MERCURY_ISA_VERSION
	.align		4
        /*0040*/ 	.byte	0x03, 0x5f
        /*0042*/ 	.short	0x0101


	//----- nvinfo : EIATTR_VRC_CTA_INIT_COUNT
	.align		4
        /*0044*/ 	.byte	0x02, 0x4a
	.zero		1
	.zero		1


	//----- nvinfo : EIATTR_EXIT_INSTR_OFFSETS
	.align		4
        /*0048*/ 	.byte	0x04, 0x1c
        /*004a*/ 	.short	(.L_17 - .L_16)


	//   ....[0]....
.L_16:
        /*004c*/ 	.word	0x00000070


	//   ....[1]....
        /*0050*/ 	.word	0x00001c10


	//----- nvinfo : EIATTR_CBANK_PARAM_SIZE
	.align		4
.L_17:
        /*0054*/ 	.byte	0x03, 0x19
        /*0056*/ 	.short	0x0014


	//----- nvinfo : EIATTR_PARAM_CBANK
	.align		4
        /*0058*/ 	.byte	0x04, 0x0a
        /*005a*/ 	.short	(.L_19 - .L_18)
	.align		4
.L_18:
        /*005c*/ 	.word	index@(.nv.constant0.keccak_kernel)
        /*0060*/ 	.short	0x0380
        /*0062*/ 	.short	0x0014


	//----- nvinfo : EIATTR_SW_WAR
	.align		4
.L_19:
        /*0064*/ 	.byte	0x04, 0x36
        /*0066*/ 	.short	(.L_21 - .L_20)
.L_20:
        /*0068*/ 	.word	0x00000008
.L_21:


//--------------------- .nv.callgraph             --------------------------
	.section	.nv.callgraph,"",@"SHT_CUDA_CALLGRAPH"
	.align	4
	.sectionentsize	8
	.align		4
        /*0000*/ 	.word	0x00000000
	.align		4
        /*0004*/ 	.word	0xffffffff
	.align		4
        /*0008*/ 	.word	0x00000000
	.align		4
        /*000c*/ 	.word	0xfffffffe
	.align		4
        /*0010*/ 	.word	0x00000000
	.align		4
        /*0014*/ 	.word	0xfffffffd
	.align		4
        /*0018*/ 	.word	0x00000000
	.align		4
        /*001c*/ 	.word	0xfffffffc


//--------------------- .nv.constant3             --------------------------
	.section	.nv.constant3,"a",@progbits
	.align	8
.nv.constant3:
	.type		RC,@object
	.size		RC,(R - RC)
RC:
        /*0000*/ 	.byte	0x01, 0x00, 0x00, 0x00, 0x00, 0x00, 0x00, 0x00, 0x82, 0x80, 0x00, 0x00, 0x00, 0x00, 0x00, 0x00
        /* <DEDUP_REMOVED lines=11> */
	.type		R,@object
	.size		R,(.L_1 - R)
R:
        /* <DEDUP_REMOVED lines=12> */
        /*0180*/ 	.byte	0x0e, 0x00, 0x00, 0x00, 0x00, 0x00, 0x00, 0x00
.L_1:


//--------------------- .text.keccak_kernel       --------------------------
	.section	.text.keccak_kernel,"ax",@progbits
	.align	128
        .global         keccak_kernel
        .type           keccak_kernel,@function
        .size           keccak_kernel,(.L_x_2 - keccak_kernel)
        .other          keccak_kernel,@"STO_CUDA_ENTRY STV_DEFAULT"
keccak_kernel:
.text.keccak_kernel:
[----:B------:R-:W-:Y:S01]  /*0000*/  LDC R1, c[0x0][0x37c] ;  /* 0x0000df00ff017b82 */ /* 0x000fe20000000800 */
[----:B------:R-:W0:Y:S07]  /*0010*/  S2R R3, SR_TID.X ;  /* 0x0000000000037919 */ /* 0x000e2e0000002100 */
[----:B------:R-:W0:Y:S01]  /*0020*/  S2UR UR4, SR_CTAID.X ;  /* 0x00000000000479c3 */ /* 0x000e220000002500 */
[----:B------:R-:W1:Y:S07]  /*0030*/  LDCU UR5, c[0x0][0x390] ;  /* 0x00007200ff0577ac */ /* 0x000e6e0008000800 */
[----:B------:R-:W0:Y:S02]  /*0040*/  LDC R0, c[0x0][0x360] ;  /* 0x0000d800ff007b82 */ /* 0x000e240000000800 */
[----:B0-----:R-:W-:-:S05]  /*0050*/  IMAD R0, R0, UR4, R3 ;  /* 0x0000000400007c24 */ /* 0x001fca000f8e0203 */
[----:B-1----:R-:W-:-:S13]  /*0060*/  ISETP.GE.AND P0, PT, R0, UR5, PT ;  /* 0x0000000500007c0c */ /* 0x002fda000bf06270 */
[----:B------:R-:W-:Y:S05]  /*0070*/  @P0 EXIT ;  /* 0x000000000000094d */ /* 0x000fea0003800000 */
[----:B------:R-:W0:Y:S01]  /*0080*/  LDC.64 R6, c[0x0][0x380] ;  /* 0x0000e000ff067b82 */ /* 0x000e220000000a00 */
[----:B------:R-:W1:Y:S01]  /*0090*/  LDCU.64 UR10, c[0x0][0x358] ;  /* 0x00006b00ff0a77ac */ /* 0x000e620008000a00 */
[----:B------:R-:W-:Y:S01]  /*00a0*/  IMAD R0, R0, 0x19, RZ ;  /* 0x0000001900007824 */ /* 0x000fe200078e02ff */
[----:B------:R-:W2:Y:S01]  /*00b0*/  LDCU UR7, c[0x3][0xc0] ;  /* 0x00c01800ff0777ac */ /* 0x000ea20008000800 */
[----:B------:R-:W3:Y:S01]  /*00c0*/  LDCU UR34, c[0x3][0xc8] ;  /* 0x00c01900ff2277ac */ /* 0x000ee20008000800 */
[----:B------:R-:W4:Y:S01]  /*00d0*/  LDCU UR35, c[0x3][0xd0] ;  /* 0x00c01a00ff2377ac */ /* 0x000f220008000800 */
[----:B------:R-:W4:Y:S01]  /*00e0*/  LDCU UR36, c[0x3][0xd8] ;  /* 0x00c01b00ff2477ac */ /* 0x000f220008000800 */
[----:B------:R-:W4:Y:S01]  /*00f0*/  LDCU UR37, c[0x3][0xe8] ;  /* 0x00c01d00ff2577ac */ /* 0x000f220008000800 */
[----:B0-----:R-:W-:Y:S01]  /*0100*/  IMAD.WIDE R6, R0, 0x8, R6 ;  /* 0x0000000800067825 */ /* 0x001fe200078e0206 */
[----:B------:R-:W0:Y:S04]  /*0110*/  LDCU UR38, c[0x3][0xf0] ;  /* 0x00c01e00ff2677ac */ /* 0x000e280008000800 */
[----:B-1----:R1:W5:Y:S01]  /*0120*/  LDG.E.64 R30, desc[UR10][R6.64] ;  /* 0x0000000a061e7981 */ /* 0x002362000c1e1b00 */
[----:B------:R-:W1:Y:S03]  /*0130*/  LDCU UR39, c[0x3][0xf8] ;  /* 0x00c01f00ff2777ac */ /* 0x000e660008000800 */
[----:B------:R0:W5:Y:S01]  /*0140*/  LDG.E.64 R4, desc[UR10][R6.64+0x8] ;  /* 0x0000080a06047981 */ /* 0x000162000c1e1b00 */
        /* <DEDUP_REMOVED lines=28> */
[----:B------:R-:W0:Y:S03]  /*0310*/  LDCU UR54, c[0x3][0xe0] ;  /* 0x00c01c00ff3677ac */ /* 0x000e260008000800 */
[----:B------:R0:W5:Y:S01]  /*0320*/  LDG.E.64 R8, desc[UR10][R6.64+0x80] ;  /* 0x0000800a06087981 */ /* 0x000162000c1e1b00 */
[----:B------:R-:W0:Y:S03]  /*0330*/  LDCU UR55, c[0x3][0x110] ;  /* 0x00c02200ff3777ac */ /* 0x000e260008000800 */
[----:B------:R0:W5:Y:S01]  /*0340*/  LDG.E.64 R44, desc[UR10][R6.64+0x88] ;  /* 0x0000880a062c7981 */ /* 0x000162000c1e1b00 */
[----:B------:R-:W0:Y:S03]  /*0350*/  LDCU UR56, c[0x3][0x120] ;  /* 0x00c02400ff3877ac */ /* 0x000e260008000800 */
[----:B------:R0:W5:Y:S01]  /*0360*/  LDG.E.64 R48, desc[UR10][R6.64+0x90] ;  /* 0x0000900a06307981 */ /* 0x000162000c1e1b00 */
[----:B------:R-:W0:Y:S03]  /*0370*/  LDCU UR57, c[0x3][0x128] ;  /* 0x00c02500ff3977ac */ /* 0x000e260008000800 */
[----:B------:R0:W5:Y:S04]  /*0380*/  LDG.E.64 R20, desc[UR10][R6.64+0x98] ;  /* 0x0000980a06147981 */ /* 0x000168000c1e1b00 */
[----:B------:R0:W5:Y:S04]  /*0390*/  LDG.E.64 R68, desc[UR10][R6.64+0xa0] ;  /* 0x0000a00a06447981 */ /* 0x000168000c1e1b00 */
[----:B------:R0:W5:Y:S04]  /*03a0*/  LDG.E.64 R12, desc[UR10][R6.64+0xa8] ;  /* 0x0000a80a060c7981 */ /* 0x000168000c1e1b00 */
[----:B------:R0:W5:Y:S04]  /*03b0*/  LDG.E.64 R2, desc[UR10][R6.64+0xb0] ;  /* 0x0000b00a06027981 */ /* 0x000168000c1e1b00 */
[----:B------:R0:W5:Y:S04]  /*03c0*/  LDG.E.64 R38, desc[UR10][R6.64+0xb8] ;  /* 0x0000b80a06267981 */ /* 0x000168000c1e1b00 */
[----:B------:R0:W5:Y:S01]  /*03d0*/  LDG.E.64 R22, desc[UR10][R6.64+0xc0] ;  /* 0x0000c00a06167981 */ /* 0x000162000c1e1b00 */
[----:B--2---:R-:W-:-:S02]  /*03e0*/  UIADD3 UR6, UPT, UPT, -UR7, URZ, URZ ;  /* 0x000000ff07067290 */ /* 0x004fc4000fffe1ff */
[----:B---3--:R-:W-:Y:S02]  /*03f0*/  UIADD3 UR33, UPT, UPT, -UR34, 0x40, URZ ;  /* 0x0000004022217890 */ /* 0x008fe4000fffe1ff */
[----:B----4-:R-:W-:Y:S02]  /*0400*/  UIADD3 UR32, UPT, UPT, -UR35, 0x40, URZ ;  /* 0x0000004023207890 */ /* 0x010fe4000fffe1ff */
[----:B------:R-:W-:Y:S02]  /*0410*/  UIADD3 UR31, UPT, UPT, -UR36, 0x40, URZ ;  /* 0x00000040241f7890 */ /* 0x000fe4000fffe1ff */
[----:B------:R-:W-:Y:S02]  /*0420*/  UIADD3 UR30, UPT, UPT, -UR37, 0x40, URZ ;  /* 0x00000040251e7890 */ /* 0x000fe4000fffe1ff */
[----:B0-----:R-:W-:Y:S02]  /*0430*/  UIADD3 UR29, UPT, UPT, -UR38, 0x40, URZ ;  /* 0x00000040261d7890 */ /* 0x001fe4000fffe1ff */
[----:B-1----:R-:W-:-:S02]  /*0440*/  UIADD3 UR28, UPT, UPT, -UR39, 0x40, URZ ;  /* 0x00000040271c7890 */ /* 0x002fc4000fffe1ff */
[----:B------:R-:W-:Y:S02]  /*0450*/  UIADD3 UR27, UPT, UPT, -UR40, 0x40, URZ ;  /* 0x00000040281b7890 */ /* 0x000fe4000fffe1ff */
[----:B------:R-:W-:Y:S02]  /*0460*/  UIADD3 UR26, UPT, UPT, -UR41, 0x40, URZ ;  /* 0x00000040291a7890 */ /* 0x000fe4000fffe1ff */
[----:B------:R-:W-:Y:S02]  /*0470*/  UIADD3 UR25, UPT, UPT, -UR42, 0x40, URZ ;  /* 0x000000402a197890 */ /* 0x000fe4000fffe1ff */
[----:B------:R-:W-:Y:S02]  /*0480*/  UIADD3 UR24, UPT, UPT, -UR43, 0x40, URZ ;  /* 0x000000402b187890 */ /* 0x000fe4000fffe1ff */
[----:B------:R-:W-:Y:S02]  /*0490*/  UIADD3 UR23, UPT, UPT, -UR44, 0x40, URZ ;  /* 0x000000402c177890 */ /* 0x000fe4000fffe1ff */
[----:B------:R-:W-:-:S02]  /*04a0*/  UIADD3 UR22, UPT, UPT, -UR45, 0x40, URZ ;  /* 0x000000402d167890 */ /* 0x000fc4000fffe1ff */
        /* <DEDUP_REMOVED lines=8> */
[----:B------:R-:W-:Y:S02]  /*0530*/  ULOP3.LUT UR7, UR7, 0x3f, URZ, 0xc0, !UPT ;  /* 0x0000003f07077892 */ /* 0x000fe4000f8ec0ff */
[----:B------:R-:W-:Y:S01]  /*0540*/  ULOP3.LUT UR6, UR6, 0x3f, URZ, 0xc0, !UPT ;  /* 0x0000003f06067892 */ /* 0x000fe2000f8ec0ff */
[----:B------:R-:W-:Y:S01]  /*0550*/  UMOV UR4, URZ ;  /* 0x000000ff00047c82 */ /* 0x000fe20008000000 */
[----:B------:R-:W-:-:S10]  /*0560*/  UMOV UR5, URZ ;  /* 0x000000ff00057c82 */ /* 0x000fd40008000000 */
.L_x_0:
[----:B-----5:R-:W-:Y:S01]  /*0570*/  LOP3.LUT R25, R36, R54, R70, 0x96, !PT ;  /* 0x0000003624197212 */ /* 0x020fe200078e9646 */
[----:B------:R-:W-:Y:S01]  /*0580*/  UIADD3 UR8, UPT, UPT, -UR57, URZ, URZ ;  /* 0x000000ff39087290 */ /* 0x000fe2000fffe1ff */
[----:B------:R-:W-:Y:S01]  /*0590*/  LOP3.LUT R27, R37, R55, R71, 0x96, !PT ;  /* 0x00000037251b7212 */ /* 0x000fe200078e9647 */
[----:B------:R-:W-:Y:S01]  /*05a0*/  ULOP3.LUT UR9, UR57, 0x3f, URZ, 0xc0, !UPT ;  /* 0x0000003f39097892 */ /* 0x000fe2000f8ec0ff */
[----:B------:R-:W-:Y:S01]  /*05b0*/  LOP3.LUT R7, R2, R12, R68, 0x96, !PT ;  /* 0x0000000c02077212 */ /* 0x000fe200078e9644 */
[----:B------:R-:W-:Y:S01]  /*05c0*/  ULOP3.LUT UR8, UR8, 0x3f, URZ, 0xc0, !UPT ;  /* 0x0000003f08087892 */ /* 0x000fe2000f8ec0ff */
[----:B------:R-:W-:Y:S01]  /*05d0*/  LOP3.LUT R19, R3, R13, R69, 0x96, !PT ;  /* 0x0000000d03137212 */ /* 0x000fe200078e9645 */
[----:B------:R-:W-:Y:S01]  /*05e0*/  ULOP3.LUT UR12, UR55, 0x3f, URZ, 0xc0, !UPT ;  /* 0x0000003f370c7892 */ /* 0x000fe2000f8ec0ff */
[----:B------:R-:W-:Y:S01]  /*05f0*/  LOP3.LUT R25, R56, R25, R34, 0x96, !PT ;  /* 0x0000001938197212 */ /* 0x000fe200078e9622 */
[----:B------:R-:W-:Y:S01]  /*0600*/  ULOP3.LUT UR13, UR56, 0x3f, URZ, 0xc0, !UPT ;  /* 0x0000003f380d7892 */ /* 0x000fe2000f8ec0ff */
[----:B------:R-:W-:Y:S01]  /*0610*/  LOP3.LUT R24, R57, R27, R35, 0x96, !PT ;  /* 0x0000001b39187212 */ /* 0x000fe200078e9623 */
[----:B------:R-:W-:Y:S01]  /*0620*/  UIADD3 UR4, UPT, UPT, UR4, 0x1, URZ ;  /* 0x0000000104047890 */ /* 0x000fe2000fffe0ff */
[----:B------:R-:W-:-:S02]  /*0630*/  LOP3.LUT R6, R22, R7, R38, 0x96, !PT ;  /* 0x0000000716067212 */ /* 0x000fc400078e9626 */
[----:B------:R-:W-:Y:S01]  /*0640*/  LOP3.LUT R7, R23, R19, R39, 0x96, !PT ;  /* 0x0000001317077212 */ /* 0x000fe200078e9627 */
[----:B------:R-:W-:Y:S01]  /*0650*/  UISETP.NE.AND UP0, UPT, UR4, 0x18, UPT ;  /* 0x000000180400788c */ /* 0x000fe2000bf05270 */
[----:B------:R-:W-:Y:S02]  /*0660*/  SHF.L.W.U32.HI R75, R25, 0x1, R24 ;  /* 0x00000001194b7819 */ /* 0x000fe40000010e18 */
[----:B------:R-:W-:Y:S02]  /*0670*/  SHF.L.W.U32.HI R77, R6, 0x1, R7 ;  /* 0x00000001064d7819 */ /* 0x000fe40000010e07 */
[----:B------:R-:W-:Y:S02]  /*0680*/  SHF.L.W.U32.HI R53, R7, 0x1, R6 ;  /* 0x0000000107357819 */ /* 0x000fe40000010e06 */
[----:B------:R-:W-:Y:S02]  /*0690*/  LOP3.LUT R75, R75, R7, RZ, 0x3c, !PT ;  /* 0x000000074b4b7212 */ /* 0x000fe400078e3cff */
[----:B------:R-:W-:-:S02]  /*06a0*/  LOP3.LUT R7, R32, R46, R16, 0x96, !PT ;  /* 0x0000002e20077212 */ /* 0x000fc400078e9610 */
[----:B------:R-:W-:Y:S02]  /*06b0*/  LOP3.LUT R19, R33, R47, R17, 0x96, !PT ;  /* 0x0000002f21137212 */ /* 0x000fe400078e9611 */
[----:B------:R-:W-:Y:S02]  /*06c0*/  LOP3.LUT R27, R44, R8, R28, 0x96, !PT ;  /* 0x000000082c1b7212 */ /* 0x000fe400078e961c */
[----:B------:R-:W-:Y:S02]  /*06d0*/  LOP3.LUT R51, R66, R4, R30, 0x96, !PT ;  /* 0x0000000442337212 */ /* 0x000fe400078e961e */
[----:B------:R-:W-:Y:S02]  /*06e0*/  LOP3.LUT R59, R67, R5, R31, 0x96, !PT ;  /* 0x00000005433b7212 */ /* 0x000fe400078e961f */
[----:B------:R-:W-:Y:S02]  /*06f0*/  LOP3.LUT R63, R45, R9, R29, 0x96, !PT ;  /* 0x000000092d3f7212 */ /* 0x000fe400078e961d */
[----:B------:R-:W-:-:S02]  /*0700*/  LOP3.LUT R7, R14, R7, R42, 0x96, !PT ;  /* 0x000000070e077212 */ /* 0x000fc400078e962a */
[----:B------:R-:W-:Y:S02]  /*0710*/  LOP3.LUT R26, R15, R19, R43, 0x96, !PT ;  /* 0x000000130f1a7212 */ /* 0x000fe400078e962b */
[----:B------:R-:W-:Y:S02]  /*0720*/  SHF.L.W.U32.HI R73, R24, 0x1, R25 ;  /* 0x0000000118497819 */ /* 0x000fe40000010e19 */
[----:B------:R-:W-:Y:S02]  /*0730*/  LOP3.LUT R18, R20, R27, R48, 0x96, !PT ;  /* 0x0000001b14127212 */ /* 0x000fe400078e9630 */
[----:B------:R-:W-:Y:S02]  /*0740*/  LOP3.LUT R50, R10, R51, R40, 0x96, !PT ;  /* 0x000000330a327212 */ /* 0x000fe400078e9628 */
[----:B------:R-:W-:Y:S02]  /*0750*/  LOP3.LUT R19, R11, R59, R41, 0x96, !PT ;  /* 0x0000003b0b137212 */ /* 0x000fe400078e9629 */
[----:B------:R-:W-:-:S02]  /*0760*/  SHF.L.W.U32.HI R27, R26, 0x1, R7 ;  /* 0x000000011a1b7819 */ /* 0x000fc40000010e07 */
[----:B------:R-:W-:Y:S02]  /*0770*/  LOP3.LUT R63, R21, R63, R49, 0x96, !PT ;  /* 0x0000003f153f7212 */ /* 0x000fe400078e9631 */
[----:B------:R-:W-:Y:S02]  /*0780*/  LOP3.LUT R73, R73, R6, RZ, 0x3c, !PT ;  /* 0x0000000649497212 */ /* 0x000fe400078e3cff */
[----:B------:R-:W-:Y:S02]  /*0790*/  SHF.L.W.U32.HI R6, R50, 0x1, R19 ;  /* 0x0000000132067819 */ /* 0x000fe40000010e13 */
[----:B------:R-:W-:Y:S02]  /*07a0*/  LOP3.LUT R27, R27, R50, RZ, 0x3c, !PT ;  /* 0x000000321b1b7212 */ /* 0x000fe400078e3cff */
[----:B------:R-:W-:Y:S02]  /*07b0*/  SHF.L.W.U32.HI R51, R19, 0x1, R50 ;  /* 0x0000000113337819 */ /* 0x000fe40000010e32 */
[----:B------:R-:W-:-:S02]  /*07c0*/  SHF.L.W.U32.HI R59, R18, 0x1, R63 ;  /* 0x00000001123b7819 */ /* 0x000fc40000010e3f */
[----:B------:R-:W-:Y:S02]  /*07d0*/  LOP3.LUT R77, R77, R26, RZ, 0x3c, !PT ;  /* 0x0000001a4d4d7212 */ /* 0x000fe400078e3cff */
[----:B------:R-:W-:Y:S02]  /*07e0*/  SHF.L.W.U32.HI R50, R63, 0x1, R18 ;  /* 0x000000013f327819 */ /* 0x000fe40000010e12 */
[----:B------:R-:W-:Y:S02]  /*07f0*/  LOP3.LUT R53, R53, R7, RZ, 0x3c, !PT ;  /* 0x0000000735357212 */ /* 0x000fe400078e3cff */
[----:B------:R-:W-:Y:S02]  /*0800*/  SHF.L.W.U32.HI R52, R7, 0x1, R26 ;  /* 0x0000000107347819 */ /* 0x000fe40000010e1a */
[----:B------:R-:W-:Y:S02]  /*0810*/  LOP3.LUT R7, R59, R24, RZ, 0x3c, !PT ;  /* 0x000000183b077212 */ /* 0x000fe400078e3cff */
[----:B------:R-:W-:-:S02]  /*0820*/  LOP3.LUT R60, R29, R77, RZ, 0x3c, !PT ;  /* 0x0000004d1d3c7212 */ /* 0x000fc400078e3cff */
[----:B------:R-:W-:Y:S02]  /*0830*/  LOP3.LUT R25, R50, R25, RZ, 0x3c, !PT ;  /* 0x0000001932197212 */ /* 0x000fe400078e3cff */
[-C--:B------:R-:W-:Y:S02]  /*0840*/  LOP3.LUT R65, R28, R53.reuse, RZ, 0x3c, !PT ;  /* 0x000000351c417212 */ /* 0x080fe400078e3cff */
[----:B------:R-:W-:Y:S02]  /*0850*/  LOP3.LUT R29, R48, R53, RZ, 0x3c, !PT ;  /* 0x00000035301d7212 */ /* 0x000fe400078e3cff */
[----:B------:R-:W-:Y:S02]  /*0860*/  LOP3.LUT R19, R52, R19, RZ, 0x3c, !PT ;  /* 0x0000001334137212 */ /* 0x000fe400078e3cff */
[----:B------:R-:W-:Y:S02]  /*0870*/  LOP3.LUT R51, R51, R18, RZ, 0x3c, !PT ;  /* 0x0000001233337212 */ /* 0x000fe400078e3cff */
[----:B------:R-:W-:-:S02]  /*0880*/  LOP3.LUT R28, R49, R77, RZ, 0x3c, !PT ;  /* 0x0000004d311c7212 */ /* 0x000fc400078e3cff */
[----:B------:R-:W-:Y:S02]  /*0890*/  LOP3.LUT R48, R21, R77, RZ, 0x3c, !PT ;  /* 0x0000004d15307212 */ /* 0x000fe400078e3cff */
[----:B------:R-:W-:Y:S02]  /*08a0*/  LOP3.LUT R63, R6, R63, RZ, 0x3c, !PT ;  /* 0x0000003f063f7212 */ /* 0x000fe400078e3cff */
[----:B------:R-:W-:Y:S02]  /*08b0*/  LOP3.LUT R18, R5, R75, RZ, 0x3c, !PT ;  /* 0x0000004b05127212 */ /* 0x000fe400078e3cff */
[-C--:B------:R-:W-:Y:S02]  /*08c0*/  LOP3.LUT R49, R4, R73.reuse, RZ, 0x3c, !PT ;  /* 0x0000004904317212 */ /* 0x080fe400078e3cff */
[----:B------:R-:W-:Y:S02]  /*08d0*/  LOP3.LUT R21, R40, R73, RZ, 0x3c, !PT ;  /* 0x0000004928157212 */ /* 0x000fe400078e3cff */
[----:B------:R-:W-:-:S02]  /*08e0*/  LOP3.LUT R59, R8, R53, RZ, 0x3c, !PT ;  /* 0x00000035083b7212 */ /* 0x000fc400078e3cff */
[----:B------:R-:W-:Y:S02]  /*08f0*/  LOP3.LUT R61, R44, R53, RZ, 0x3c, !PT ;  /* 0x000000352c3d7212 */ /* 0x000fe400078e3cff */
[----:B------:R-:W-:Y:S02]  /*0900*/  LOP3.LUT R5, R11, R75, RZ, 0x3c, !PT ;  /* 0x0000004b0b057212 */ /* 0x000fe400078e3cff */
[-C--:B------:R-:W-:Y:S02]  /*0910*/  LOP3.LUT R43, R43, R7.reuse, RZ, 0x3c, !PT ;  /* 0x000000072b2b7212 */ /* 0x080fe400078e3cff */
[-C--:B------:R-:W-:Y:S02]  /*0920*/  LOP3.LUT R4, R47, R7.reuse, RZ, 0x3c, !PT ;  /* 0x000000072f047212 */ /* 0x080fe400078e3cff */
[-C--:B------:R-:W-:Y:S02]  /*0930*/  LOP3.LUT R40, R17, R7.reuse, RZ, 0x3c, !PT ;  /* 0x0000000711287212 */ /* 0x080fe400078e3cff */
        /* <DEDUP_REMOVED lines=9> */
[----:B------:R-:W-:Y:S02]  /*09d0*/  LOP3.LUT R58, R45, R77, RZ, 0x3c, !PT ;  /* 0x0000004d2d3a7212 */ /* 0x000fe400078e3cff */
[----:B------:R-:W-:Y:S02]  /*09e0*/  LOP3.LUT R20, R41, R75, RZ, 0x3c, !PT ;  /* 0x0000004b29147212 */ /* 0x000fe400078e3cff */
[----:B------:R-:W-:Y:S02]  /*09f0*/  LOP3.LUT R6, R10, R73, RZ, 0x3c, !PT ;  /* 0x000000490a067212 */ /* 0x000fe400078e3cff */
[----:B------:R-:W-:-:S02]  /*0a00*/  LOP3.LUT R36, R36, R27, RZ, 0x3c, !PT ;  /* 0x0000001b24247212 */ /* 0x000fc400078e3cff */
[-C--:B------:R-:W-:Y:S02]  /*0a10*/  LOP3.LUT R50, R70, R27.reuse, RZ, 0x3c, !PT ;  /* 0x0000001b46327212 */ /* 0x080fe400078e3cff */
[----:B------:R-:W-:Y:S02]  /*0a20*/  LOP3.LUT R25, R34, R27, RZ, 0x3c, !PT ;  /* 0x0000001b22197212 */ /* 0x000fe400078e3cff */
[----:B------:R-:W-:Y:S02]  /*0a30*/  LOP3.LUT R15, R55, R19, RZ, 0x3c, !PT ;  /* 0x00000013370f7212 */ /* 0x000fe400078e3cff */
[-C--:B------:R-:W-:Y:S02]  /*0a40*/  LOP3.LUT R24, R54, R27.reuse, RZ, 0x3c, !PT ;  /* 0x0000001b36187212 */ /* 0x080fe400078e3cff */
[----:B------:R-:W-:Y:S02]  /*0a50*/  LOP3.LUT R30, R56, R27, RZ, 0x3c, !PT ;  /* 0x0000001b381e7212 */ /* 0x000fe400078e3cff */
[----:B------:R-:W-:-:S02]  /*0a60*/  LOP3.LUT R52, R9, R77, RZ, 0x3c, !PT ;  /* 0x0000004d09347212 */ /* 0x000fc400078e3cff */
[-C--:B------:R-:W-:Y:S02]  /*0a70*/  LOP3.LUT R41, R37, R19.reuse, RZ, 0x3c, !PT ;  /* 0x0000001325297212 */ /* 0x080fe400078e3cff */
[-C--:B------:R-:W-:Y:S02]  /*0a80*/  LOP3.LUT R45, R71, R19.reuse, RZ, 0x3c, !PT ;  /* 0x00000013472d7212 */ /* 0x080fe400078e3cff */
[----:B------:R-:W-:Y:S02]  /*0a90*/  LOP3.LUT R10, R35, R19, RZ, 0x3c, !PT ;  /* 0x00000013230a7212 */ /* 0x000fe400078e3cff */
[----:B------:R-:W-:Y:S02]  /*0aa0*/  LOP3.LUT R16, R13, R63, RZ, 0x3c, !PT ;  /* 0x0000003f0d107212 */ /* 0x000fe400078e3cff */
[----:B------:R-:W-:Y:S02]  /*0ab0*/  LOP3.LUT R55, R12, R51, RZ, 0x3c, !PT ;  /* 0x000000330c377212 */ /* 0x000fe400078e3cff */
[----:B------:R-:W-:-:S02]  /*0ac0*/  LOP3.LUT R27, R3, R63, RZ, 0x3c, !PT ;  /* 0x0000003f031b7212 */ /* 0x000fc400078e3cff */
[----:B------:R-:W-:Y:S02]  /*0ad0*/  LOP3.LUT R46, R2, R51, RZ, 0x3c, !PT ;  /* 0x00000033022e7212 */ /* 0x000fe400078e3cff */
[----:B------:R-:W-:Y:S02]  /*0ae0*/  LOP3.LUT R19, R57, R19, RZ, 0x3c, !PT ;  /* 0x0000001339137212 */ /* 0x000fe400078e3cff */
[C-C-:B------:R-:W-:Y:S02]  /*0af0*/  SHF.L.U64.HI R2, R65.reuse, UR44, R60.reuse ;  /* 0x0000002c41027c19 */ /* 0x140fe4000801023c */
[C---:B------:R-:W-:Y:S02]  /*0b00*/  SHF.L.U32 R3, R65.reuse, UR44, RZ ;  /* 0x0000002c41037c19 */ /* 0x040fe400080006ff */
[--C-:B------:R-:W-:Y:S02]  /*0b10*/  SHF.R.U64 R12, R65, UR23, R60.reuse ;  /* 0x00000017410c7c19 */ /* 0x100fe4000800123c */
[----:B------:R-:W-:-:S02]  /*0b20*/  SHF.R.U32.HI R13, RZ, UR23, R60 ;  /* 0x00000017ff0d7c19 */ /* 0x000fc4000801163c */
[-C--:B------:R-:W-:Y:S02]  /*0b30*/  LOP3.LUT R57, R68, R51.reuse, RZ, 0x3c, !PT ;  /* 0x0000003344397212 */ /* 0x080fe400078e3cff */
[-C--:B------:R-:W-:Y:S02]  /*0b40*/  LOP3.LUT R54, R38, R51.reuse, RZ, 0x3c, !PT ;  /* 0x0000003326367212 */ /* 0x080fe400078e3cff */
[----:B------:R-:W-:Y:S02]  /*0b50*/  LOP3.LUT R51, R22, R51, RZ, 0x3c, !PT ;  /* 0x0000003316337212 */ /* 0x000fe400078e3cff */
[C---:B------:R-:W-:Y:S02]  /*0b60*/  SHF.L.U32 R35, R59.reuse, UR45, RZ ;  /* 0x0000002d3b237c19 */ /* 0x040fe400080006ff */
[----:B------:R-:W-:Y:S02]  /*0b70*/  SHF.R.U64 R22, R59, UR22, R52 ;  /* 0x000000163b167c19 */ /* 0x000fe40008001234 */
[----:B------:R-:W-:-:S02]  /*0b80*/  LOP3.LUT R34, R23, R63, RZ, 0x3c, !PT ;  /* 0x0000003f17227212 */ /* 0x000fc400078e3cff */
[----:B------:R-:W-:Y:S02]  /*0b90*/  LOP3.LUT R12, R12, R3, RZ, 0xfc, !PT ;  /* 0x000000030c0c7212 */ /* 0x000fe400078efcff */
[----:B------:R-:W-:Y:S02]  /*0ba0*/  LOP3.LUT R13, R13, R2, RZ, 0xfc, !PT ;  /* 0x000000020d0d7212 */ /* 0x000fe400078efcff */
[--C-:B------:R-:W-:Y:S02]  /*0bb0*/  SHF.L.U64.HI R38, R59, UR45, R52.reuse ;  /* 0x0000002d3b267c19 */ /* 0x100fe40008010234 */
[----:B------:R-:W-:Y:S02]  /*0bc0*/  SHF.R.U32.HI R23, RZ, UR22, R52 ;  /* 0x00000016ff177c19 */ /* 0x000fe40008011634 */
[C---:B------:R-:W-:Y:S02]  /*0bd0*/  SHF.L.U64.HI R2, R61.reuse, UR46, R58 ;  /* 0x0000002e3d027c19 */ /* 0x040fe4000801023a */
[----:B------:R-:W-:-:S02]  /*0be0*/  SHF.L.U32 R3, R61, UR46, RZ ;  /* 0x0000002e3d037c19 */ /* 0x000fc400080006ff */
[--C-:B------:R-:W-:Y:S02]  /*0bf0*/  SHF.R.U64 R32, R61, UR21, R58.reuse ;  /* 0x000000153d207c19 */ /* 0x100fe4000800123a */
[----:B------:R-:W-:Y:S02]  /*0c00*/  SHF.R.U32.HI R33, RZ, UR21, R58 ;  /* 0x00000015ff217c19 */ /* 0x000fe4000801163a */
[C-C-:B------:R-:W-:Y:S02]  /*0c10*/  SHF.L.U64.HI R58, R29.reuse, UR47, R28.reuse ;  /* 0x0000002f1d3a7c19 */ /* 0x140fe4000801021c */
[C---:B------:R-:W-:Y:S02]  /*0c20*/  SHF.L.U32 R52, R29.reuse, UR47, RZ ;  /* 0x0000002f1d347c19 */ /* 0x040fe400080006ff */
[----:B------:R-:W-:Y:S02]  /*0c30*/  LOP3.LUT R22, R22, R35, RZ, 0xfc, !PT ;  /* 0x0000002316167212 */ /* 0x000fe400078efcff */
[----:B------:R-:W-:-:S02]  /*0c40*/  SHF.R.U64 R29, R29, UR20, R28 ;  /* 0x000000141d1d7c19 */ /* 0x000fc4000800121c */
[----:B------:R-:W-:Y:S02]  /*0c50*/  SHF.R.U32.HI R35, RZ, UR20, R28 ;  /* 0x00000014ff237c19 */ /* 0x000fe4000801161c */
[----:B------:R-:W-:Y:S02]  /*0c60*/  LOP3.LUT R37, R39, R63, RZ, 0x3c, !PT ;  /* 0x0000003f27257212 */ /* 0x000fe400078e3cff */
[----:B------:R-:W-:Y:S02]  /*0c70*/  LOP3.LUT R23, R23, R38, RZ, 0xfc, !PT ;  /* 0x0000002617177212 */ /* 0x000fe400078efcff */
[----:B------:R-:W-:Y:S02]  /*0c80*/  LOP3.LUT R32, R32, R3, RZ, 0xfc, !PT ;  /* 0x0000000320207212 */ /* 0x000fe400078efcff */
[----:B------:R-:W-:Y:S02]  /*0c90*/  LOP3.LUT R33, R33, R2, RZ, 0xfc, !PT ;  /* 0x0000000221217212 */ /* 0x000fe400078efcff */
[----:B------:R-:W-:-:S02]  /*0ca0*/  SHF.L.U64.HI R2, R53, UR48, R48 ;  /* 0x0000003035027c19 */ /* 0x000fc40008010230 */
[C---:B------:R-:W-:Y:S02]  /*0cb0*/  SHF.L.U32 R3, R53.reuse, UR48, RZ ;  /* 0x0000003035037c19 */ /* 0x040fe400080006ff */
[--C-:B------:R-:W-:Y:S02]  /*0cc0*/  SHF.R.U64 R38, R53, UR19, R48.reuse ;  /* 0x0000001335267c19 */ /* 0x100fe40008001230 */
[----:B------:R-:W-:Y:S02]  /*0cd0*/  SHF.R.U32.HI R39, RZ, UR19, R48 ;  /* 0x00000013ff277c19 */ /* 0x000fe40008011630 */
[----:B------:R-:W-:Y:S02]  /*0ce0*/  LOP3.LUT R28, R29, R52, RZ, 0xfc, !PT ;  /* 0x000000341d1c7212 */ /* 0x000fe400078efcff */
[----:B------:R-:W-:Y:S02]  /*0cf0*/  LOP3.LUT R29, R35, R58, RZ, 0xfc, !PT ;  /* 0x0000003a231d7212 */ /* 0x000fe400078efcff */
[----:B------:R-:W-:-:S02]  /*0d00*/  SHF.L.U64.HI R53, R49, UR34, R18 ;  /* 0x0000002231357c19 */ /* 0x000fc40008010212 */
[--C-:B------:R-:W-:Y:S02]  /*0d10*/  SHF.R.U64 R35, R49, UR33, R18.reuse ;  /* 0x0000002131237c19 */ /* 0x100fe40008001212 */
[----:B------:R-:W-:Y:S02]  /*0d20*/  LOP3.LUT R38, R38, R3, RZ, 0xfc, !PT ;  /* 0x0000000326267212 */ /* 0x000fe400078efcff */
[----:B------:R-:W-:Y:S02]  /*0d30*/  LOP3.LUT R39, R39, R2, RZ, 0xfc, !PT ;  /* 0x0000000227277212 */ /* 0x000fe400078efcff */
[----:B------:R-:W-:Y:S02]  /*0d40*/  SHF.R.U32.HI R18, RZ, UR33, R18 ;  /* 0x00000021ff127c19 */ /* 0x000fe40008011612 */
[----:B------:R-:W-:Y:S02]  /*0d50*/  SHF.L.U32 R2, R49, UR34, RZ ;  /* 0x0000002231027c19 */ /* 0x000fe400080006ff */
[----:B------:R-:W-:-:S02]  /*0d60*/  SHF.L.U32 R3, R36, UR39, RZ ;  /* 0x0000002724037c19 */ /* 0x000fc400080006ff */
[--C-:B------:R-:W-:Y:S02]  /*0d70*/  SHF.R.U64 R52, R36, UR28, R41.reuse ;  /* 0x0000001c24347c19 */ /* 0x100fe40008001229 */
[----:B------:R-:W-:Y:S02]  /*0d80*/  LOP3.LUT R56, R69, R63, RZ, 0x3c, !PT ;  /* 0x0000003f45387212 */ /* 0x000fe400078e3cff */
[----:B------:R-:W-:Y:S02]  /*0d90*/  LOP3.LUT R18, R18, R53, RZ, 0xfc, !PT ;  /* 0x0000003512127212 */ /* 0x000fe400078efcff */
[----:B------:R-:W-:Y:S02]  /*0da0*/  LOP3.LUT R35, R35, R2, RZ, 0xfc, !PT ;  /* 0x0000000223237212 */ /* 0x000fe400078efcff */
[----:B------:R-:W-:Y:S02]  /*0db0*/  LOP3.LUT R52, R52, R3, RZ, 0xfc, !PT ;  /* 0x0000000334347212 */ /* 0x000fe400078efcff */
[----:B------:R-:W-:-:S02]  /*0dc0*/  SHF.L.U64.HI R48, R36, UR39, R41 ;  /* 0x0000002724307c19 */ /* 0x000fc40008010229 */
[----:B------:R-:W-:Y:S02]  /*0dd0*/  SHF.R.U32.HI R53, RZ, UR28, R41 ;  /* 0x0000001cff357c19 */ /* 0x000fe40008011629 */
[C-C-:B------:R-:W-:Y:S02]  /*0de0*/  SHF.L.U64.HI R3, R57.reuse, UR49, R56.reuse ;  /* 0x0000003139037c19 */ /* 0x140fe40008010238 */
[C---:B------:R-:W-:Y:S02]  /*0df0*/  SHF.L.U32 R2, R57.reuse, UR49, RZ ;  /* 0x0000003139027c19 */ /* 0x040fe400080006ff */
[--C-:B------:R-:W-:Y:S02]  /*0e00*/  SHF.R.U64 R41, R57, UR18, R56.reuse ;  /* 0x0000001239297c19 */ /* 0x100fe40008001238 */
[----:B------:R-:W-:Y:S02]  /*0e10*/  SHF.R.U32.HI R36, RZ, UR18, R56 ;  /* 0x00000012ff247c19 */ /* 0x000fe40008011638 */
[----:B------:R-:W-:-:S02]  /*0e20*/  LOP3.LUT R31, R31, R75, RZ, 0x3c, !PT ;  /* 0x0000004b1f1f7212 */ /* 0x000fc400078e3cff */
[----:B------:R-:W-:Y:S02]  /*0e30*/  LOP3.LUT R53, R53, R48, RZ, 0xfc, !PT ;  /* 0x0000003035357212 */ /* 0x000fe400078efcff */
[----:B------:R-:W-:Y:S02]  /*0e40*/  LOP3.LUT R41, R41, R2, RZ, 0xfc, !PT ;  /* 0x0000000229297212 */ /* 0x000fe400078efcff */
[----:B------:R-:W-:Y:S02]  /*0e50*/  LOP3.LUT R36, R36, R3, RZ, 0xfc, !PT ;  /* 0x0000000324247212 */ /* 0x000fe400078efcff */
[C-C-:B------:R-:W-:Y:S02]  /*0e60*/  SHF.R.U64 R3, R42.reuse, UR8, R43.reuse ;  /* 0x000000082a037c19 */ /* 0x140fe4000800122b */
[--C-:B------:R-:W-:Y:S01]  /*0e70*/  SHF.R.U32.HI R2, RZ, UR8, R43.reuse ;  /* 0x00000008ff027c19 */ /* 0x100fe2000801162b */
[----:B------:R-:W-:Y:S01]  /*0e80*/  UIADD3 UR8, UPT, UPT, -UR54, URZ, URZ ;  /* 0x000000ff36087290 */ /* 0x000fe2000fffe1ff */
[----:B------:R-:W-:-:S02]  /*0e90*/  SHF.L.U64.HI R49, R42, UR9, R43 ;  /* 0x000000092a317c19 */ /* 0x000fc4000801022b */
[----:B------:R-:W-:Y:S01]  /*0ea0*/  SHF.L.U32 R48, R42, UR9, RZ ;  /* 0x000000092a307c19 */ /* 0x000fe200080006ff */
[----:B------:R-:W-:Y:S01]  /*0eb0*/  ULOP3.LUT UR8, UR8, 0x3f, URZ, 0xc0, !UPT ;  /* 0x0000003f08087892 */ /* 0x000fe2000f8ec0ff */
[C-C-:B------:R-:W-:Y:S01]  /*0ec0*/  SHF.R.U64 R57, R44.reuse, UR6, R31.reuse ;  /* 0x000000062c397c19 */ /* 0x140fe2000800121f */
[----:B------:R-:W-:Y:S01]  /*0ed0*/  ULOP3.LUT UR9, UR54, 0x3f, URZ, 0xc0, !UPT ;  /* 0x0000003f36097892 */ /* 0x000fe2000f8ec0ff */
[C-C-:B------:R-:W-:Y:S02]  /*0ee0*/  SHF.L.U64.HI R43, R44.reuse, UR7, R31.reuse ;  /* 0x000000072c2b7c19 */ /* 0x140fe4000801021f */
[----:B------:R-:W-:Y:S02]  /*0ef0*/  SHF.L.U32 R42, R44, UR7, RZ ;  /* 0x000000072c2a7c19 */ /* 0x000fe400080006ff */
[----:B------:R-:W-:Y:S02]  /*0f00*/  SHF.R.U32.HI R44, RZ, UR6, R31 ;  /* 0x00000006ff2c7c19 */ /* 0x000fe4000801161f */
[----:B------:R-:W-:-:S02]  /*0f10*/  LOP3.LUT R9, R67, R75, RZ, 0x3c, !PT ;  /* 0x0000004b43097212 */ /* 0x000fc400078e3cff */
[----:B------:R-:W-:Y:S02]  /*0f20*/  LOP3.LUT R8, R66, R73, RZ, 0x3c, !PT ;  /* 0x0000004942087212 */ /* 0x000fe400078e3cff */
[----:B------:R-:W-:Y:S02]  /*0f30*/  LOP3.LUT R48, R48, R3, RZ, 0xfc, !PT ;  /* 0x0000000330307212 */ /* 0x000fe400078efcff */
[----:B------:R-:W-:Y:S02]  /*0f40*/  LOP3.LUT R43, R43, R44, RZ, 0xfc, !PT ;  /* 0x0000002c2b2b7212 */ /* 0x000fe400078efcff */
[C---:B------:R-:W-:Y:S02]  /*0f50*/  SHF.L.U64.HI R3, R21.reuse, UR36, R20 ;  /* 0x0000002415037c19 */ /* 0x040fe40008010214 */
[----:B------:R-:W-:Y:S02]  /*0f60*/  SHF.L.U32 R44, R21, UR36, RZ ;  /* 0x00000024152c7c19 */ /* 0x000fe400080006ff */
[----:B------:R-:W-:-:S02]  /*0f70*/  LOP3.LUT R49, R49, R2, RZ, 0xfc, !PT ;  /* 0x0000000231317212 */ /* 0x000fc400078efcff */
[--C-:B------:R-:W-:Y:S02]  /*0f80*/  SHF.R.U64 R21, R21, UR31, R20.reuse ;  /* 0x0000001f15157c19 */ /* 0x100fe40008001214 */
[C-C-:B------:R-:W-:Y:S02]  /*0f90*/  SHF.L.U64.HI R56, R8.reuse, UR35, R9.reuse ;  /* 0x0000002308387c19 */ /* 0x140fe40008010209 */
[C---:B------:R-:W-:Y:S02]  /*0fa0*/  SHF.L.U32 R31, R8.reuse, UR35, RZ ;  /* 0x00000023081f7c19 */ /* 0x040fe400080006ff */
[----:B------:R-:W-:Y:S02]  /*0fb0*/  SHF.R.U32.HI R2, RZ, UR31, R20 ;  /* 0x0000001fff027c19 */ /* 0x000fe40008011614 */
[----:B------:R-:W-:Y:S02]  /*0fc0*/  SHF.R.U64 R8, R8, UR32, R9 ;  /* 0x0000002008087c19 */ /* 0x000fe40008001209 */
[----:B------:R-:W-:-:S02]  /*0fd0*/  LOP3.LUT R20, R21, R44, RZ, 0xfc, !PT ;  /* 0x0000002c15147212 */ /* 0x000fc400078efcff */
[----:B------:R-:W-:Y:S02]  /*0fe0*/  LOP3.LUT R42, R42, R57, RZ, 0xfc, !PT ;  /* 0x000000392a2a7212 */ /* 0x000fe400078efcff */
[----:B------:R-:W-:Y:S02]  /*0ff0*/  LOP3.LUT R21, R2, R3, RZ, 0xfc, !PT ;  /* 0x0000000302157212 */ /* 0x000fe400078efcff */
[----:B------:R-:W-:Y:S02]  /*1000*/  SHF.R.U32.HI R9, RZ, UR32, R9 ;  /* 0x00000020ff097c19 */ /* 0x000fe40008011609 */
[----:B------:R-:W-:Y:S02]  /*1010*/  LOP3.LUT R8, R8, R31, RZ, 0xfc, !PT ;  /* 0x0000001f08087212 */ /* 0x000fe400078efcff */
[C---:B------:R-:W-:Y:S02]  /*1020*/  SHF.L.U32 R57, R50.reuse, UR37, RZ ;  /* 0x0000002532397c19 */ /* 0x040fe400080006ff */
[----:B------:R-:W-:-:S02]  /*1030*/  SHF.R.U64 R2, R50, UR30, R45 ;  /* 0x0000001e32027c19 */ /* 0x000fc4000800122d */
[C---:B------:R-:W-:Y:S02]  /*1040*/  SHF.L.U32 R44, R11.reuse, UR42, RZ ;  /* 0x0000002a0b2c7c19 */ /* 0x040fe400080006ff */
[----:B------:R-:W-:Y:S02]  /*1050*/  SHF.R.U64 R31, R11, UR25, R4 ;  /* 0x000000190b1f7c19 */ /* 0x000fe40008001204 */
[----:B------:R-:W-:Y:S02]  /*1060*/  LOP3.LUT R9, R9, R56, RZ, 0xfc, !PT ;  /* 0x0000003809097212 */ /* 0x000fe400078efcff */
[----:B------:R-:W-:Y:S02]  /*1070*/  LOP3.LUT R2, R2, R57, RZ, 0xfc, !PT ;  /* 0x0000003902027212 */ /* 0x000fe400078efcff */
[--C-:B------:R-:W-:Y:S02]  /*1080*/  SHF.L.U64.HI R56, R50, UR37, R45.reuse ;  /* 0x0000002532387c19 */ /* 0x100fe4000801022d */
[----:B------:R-:W-:-:S02]  /*1090*/  SHF.R.U32.HI R3, RZ, UR30, R45 ;  /* 0x0000001eff037c19 */ /* 0x000fc4000801162d */
[----:B------:R-:W-:Y:S02]  /*10a0*/  LOP3.LUT R31, R31, R44, RZ, 0xfc, !PT ;  /* 0x0000002c1f1f7212 */ /* 0x000fe400078efcff */
[----:B------:R-:W-:Y:S02]  /*10b0*/  SHF.L.U64.HI R57, R11, UR42, R4 ;  /* 0x0000002a0b397c19 */ /* 0x000fe40008010204 */
[C---:B------:R-:W-:Y:S02]  /*10c0*/  SHF.L.U32 R11, R54.reuse, UR52, RZ ;  /* 0x00000034360b7c19 */ /* 0x040fe400080006ff */
[C-C-:B------:R-:W-:Y:S02]  /*10d0*/  SHF.R.U64 R44, R54.reuse, UR15, R37.reuse ;  /* 0x0000000f362c7c19 */ /* 0x140fe40008001225 */
[--C-:B------:R-:W-:Y:S02]  /*10e0*/  SHF.L.U64.HI R50, R54, UR52, R37.reuse ;  /* 0x0000003436327c19 */ /* 0x100fe40008010225 */
[----:B------:R-:W-:-:S02]  /*10f0*/  SHF.R.U32.HI R45, RZ, UR15, R37 ;  /* 0x0000000fff2d7c19 */ /* 0x000fc40008011625 */
[----:B------:R-:W-:Y:S02]  /*1100*/  LOP3.LUT R3, R3, R56, RZ, 0xfc, !PT ;  /* 0x0000003803037212 */ /* 0x000fe400078efcff */
[----:B------:R-:W-:Y:S02]  /*1110*/  LOP3.LUT R44, R44, R11, RZ, 0xfc, !PT ;  /* 0x0000000b2c2c7212 */ /* 0x000fe400078efcff */
[C-C-:B------:R-:W-:Y:S02]  /*1120*/  SHF.R.U64 R56, R6.reuse, UR8, R5.reuse ;  /* 0x0000000806387c19 */ /* 0x140fe40008001205 */
[--C-:B------:R-:W-:Y:S01]  /*1130*/  SHF.R.U32.HI R58, RZ, UR8, R5.reuse ;  /* 0x00000008ff3a7c19 */ /* 0x100fe20008011605 */
[----:B------:R-:W-:Y:S01]  /*1140*/  UIADD3 UR8, UPT, UPT, -UR55, URZ, URZ ;  /* 0x000000ff37087290 */ /* 0x000fe2000fffe1ff */
[----:B------:R-:W-:Y:S02]  /*1150*/  SHF.R.U32.HI R4, RZ, UR25, R4 ;  /* 0x00000019ff047c19 */ /* 0x000fe40008011604 */
[----:B------:R-:W-:Y:S01]  /*1160*/  LOP3.LUT R45, R45, R50, RZ, 0xfc, !PT ;  /* 0x000000322d2d7212 */ /* 0x000fe200078efcff */
[----:B------:R-:W-:Y:S01]  /*1170*/  ULOP3.LUT UR8, UR8, 0x3f, URZ, 0xc0, !UPT ;  /* 0x0000003f08087892 */ /* 0x000fe2000f8ec0ff */
[----:B------:R-:W-:-:S02]  /*1180*/  SHF.L.U64.HI R5, R6, UR9, R5 ;  /* 0x0000000906057c19 */ /* 0x000fc40008010205 */
[C-C-:B------:R-:W-:Y:S02]  /*1190*/  SHF.L.U64.HI R54, R25.reuse, UR40, R10.reuse ;  /* 0x0000002819367c19 */ /* 0x140fe4000801020a */
[--C-:B------:R-:W-:Y:S02]  /*11a0*/  SHF.R.U32.HI R11, RZ, UR27, R10.reuse ;  /* 0x0000001bff0b7c19 */ /* 0x100fe4000801160a */
[C---:B------:R-:W-:Y:S02]  /*11b0*/  SHF.L.U32 R50, R25.reuse, UR40, RZ ;  /* 0x0000002819327c19 */ /* 0x040fe400080006ff */
[----:B------:R-:W-:Y:S02]  /*11c0*/  SHF.R.U64 R25, R25, UR27, R10 ;  /* 0x0000001b19197c19 */ /* 0x000fe4000800120a */
[----:B------:R-:W-:Y:S01]  /*11d0*/  SHF.L.U32 R37, R6, UR9, RZ ;  /* 0x0000000906257c19 */ /* 0x000fe200080006ff */
[----:B------:R-:W-:Y:S01]  /*11e0*/  UIADD3 UR9, UPT, UPT, -UR56, URZ, URZ ;  /* 0x000000ff38097290 */ /* 0x000fe2000fffe1ff */
[----:B------:R-:W-:-:S02]  /*11f0*/  LOP3.LUT R4, R4, R57, RZ, 0xfc, !PT ;  /* 0x0000003904047212 */ /* 0x000fc400078efcff */
[----:B------:R-:W-:Y:S01]  /*1200*/  LOP3.LUT R6, R5, R58, RZ, 0xfc, !PT ;  /* 0x0000003a05067212 */ /* 0x000fe200078efcff */
[----:B------:R-:W-:Y:S01]  /*1210*/  ULOP3.LUT UR9, UR9, 0x3f, URZ, 0xc0, !UPT ;  /* 0x0000003f09097892 */ /* 0x000fe2000f8ec0ff */
[----:B------:R-:W-:Y:S02]  /*1220*/  LOP3.LUT R11, R11, R54, RZ, 0xfc, !PT ;  /* 0x000000360b0b7212 */ /* 0x000fe400078efcff */
[C-C-:B------:R-:W-:Y:S02]  /*1230*/  SHF.L.U64.HI R57, R14.reuse, UR43, R7.reuse ;  /* 0x0000002b0e397c19 */ /* 0x140fe40008010207 */
[C---:B------:R-:W-:Y:S02]  /*1240*/  SHF.L.U32 R54, R14.reuse, UR43, RZ ;  /* 0x0000002b0e367c19 */ /* 0x040fe400080006ff */
[----:B------:R-:W-:Y:S02]  /*1250*/  SHF.R.U64 R5, R14, UR24, R7 ;  /* 0x000000180e057c19 */ /* 0x000fe40008001207 */
[----:B------:R-:W-:-:S02]  /*1260*/  LOP3.LUT R10, R25, R50, RZ, 0xfc, !PT ;  /* 0x00000032190a7212 */ /* 0x000fc400078efcff */
[----:B------:R-:W-:Y:S02]  /*1270*/  SHF.R.U32.HI R14, RZ, UR24, R7 ;  /* 0x00000018ff0e7c19 */ /* 0x000fe40008011607 */
[C-C-:B------:R-:W-:Y:S02]  /*1280*/  SHF.L.U64.HI R25, R55.reuse, UR50, R16.reuse ;  /* 0x0000003237197c19 */ /* 0x140fe40008010210 */
[C-C-:B------:R-:W-:Y:S02]  /*1290*/  SHF.R.U64 R7, R55.reuse, UR17, R16.reuse ;  /* 0x0000001137077c19 */ /* 0x140fe40008001210 */
[----:B------:R-:W-:Y:S02]  /*12a0*/  SHF.L.U32 R50, R55, UR50, RZ ;  /* 0x0000003237327c19 */ /* 0x000fe400080006ff */
[----:B------:R-:W-:Y:S02]  /*12b0*/  SHF.R.U32.HI R16, RZ, UR17, R16 ;  /* 0x00000011ff107c19 */ /* 0x000fe40008011610 */
[----:B------:R-:W-:-:S02]  /*12c0*/  LOP3.LUT R14, R14, R57, RZ, 0xfc, !PT ;  /* 0x000000390e0e7212 */ /* 0x000fc400078efcff */
[----:B------:R-:W-:Y:S02]  /*12d0*/  LOP3.LUT R7, R7, R50, RZ, 0xfc, !PT ;  /* 0x0000003207077212 */ /* 0x000fe400078efcff */
[----:B------:R-:W-:Y:S02]  /*12e0*/  LOP3.LUT R16, R16, R25, RZ, 0xfc, !PT ;  /* 0x0000001910107212 */ /* 0x000fe400078efcff */
[----:B------:R-:W-:Y:S02]  /*12f0*/  LOP3.LUT R5, R5, R54, RZ, 0xfc, !PT ;  /* 0x0000003605057212 */ /* 0x000fe400078efcff */
[C-C-:B------:R-:W-:Y:S02]  /*1300*/  SHF.L.U64.HI R57, R24.reuse, UR38, R15.reuse ;  /* 0x0000002618397c19 */ /* 0x140fe4000801020f */
[--C-:B------:R-:W-:Y:S02]  /*1310*/  SHF.R.U64 R25, R24, UR29, R15.reuse ;  /* 0x0000001d18197c19 */ /* 0x100fe4000800120f */
[----:B------:R-:W-:-:S02]  /*1320*/  SHF.R.U32.HI R50, RZ, UR29, R15 ;  /* 0x0000001dff327c19 */ /* 0x000fc4000801160f */
[C---:B------:R-:W-:Y:S02]  /*1330*/  SHF.L.U32 R54, R30.reuse, UR41, RZ ;  /* 0x000000291e367c19 */ /* 0x040fe400080006ff */
[--C-:B------:R-:W-:Y:S02]  /*1340*/  SHF.R.U64 R15, R30, UR26, R19.reuse ;  /* 0x0000001a1e0f7c19 */ /* 0x100fe40008001213 */
[----:B------:R-:W-:Y:S02]  /*1350*/  LOP3.LUT R37, R37, R56, RZ, 0xfc, !PT ;  /* 0x0000003825257212 */ /* 0x000fe400078efcff */
[----:B------:R-:W-:Y:S02]  /*1360*/  SHF.L.U32 R56, R24, UR38, RZ ;  /* 0x0000002618387c19 */ /* 0x000fe400080006ff */
[--C-:B------:R-:W-:Y:S02]  /*1370*/  SHF.L.U64.HI R55, R30, UR41, R19.reuse ;  /* 0x000000291e377c19 */ /* 0x100fe40008010213 */
[----:B------:R-:W-:-:S02]  /*1380*/  SHF.R.U32.HI R24, RZ, UR26, R19 ;  /* 0x0000001aff187c19 */ /* 0x000fc40008011613 */
[----:B------:R-:W-:Y:S02]  /*1390*/  LOP3.LUT R15, R15, R54, RZ, 0xfc, !PT ;  /* 0x000000360f0f7212 */ /* 0x000fe400078efcff */
[C---:B------:R-:W-:Y:S02]  /*13a0*/  SHF.L.U32 R54, R46.reuse, UR51, RZ ;  /* 0x000000332e367c19 */ /* 0x040fe400080006ff */
[--C-:B------:R-:W-:Y:S02]  /*13b0*/  SHF.R.U64 R19, R46, UR16, R27.reuse ;  /* 0x000000102e137c19 */ /* 0x100fe4000800121b */
[----:B------:R-:W-:Y:S02]  /*13c0*/  LOP3.LUT R24, R24, R55, RZ, 0xfc, !PT ;  /* 0x0000003718187212 */ /* 0x000fe400078efcff */
[--C-:B------:R-:W-:Y:S02]  /*13d0*/  SHF.L.U64.HI R55, R46, UR51, R27.reuse ;  /* 0x000000332e377c19 */ /* 0x100fe4000801021b */
[----:B------:R-:W-:-:S02]  /*13e0*/  SHF.R.U32.HI R30, RZ, UR16, R27 ;  /* 0x00000010ff1e7c19 */ /* 0x000fc4000801161b */
[----:B------:R-:W-:Y:S02]  /*13f0*/  LOP3.LUT R19, R19, R54, RZ, 0xfc, !PT ;  /* 0x0000003613137212 */ /* 0x000fe400078efcff */
[C---:B------:R-:W-:Y:S02]  /*1400*/  SHF.L.U32 R46, R51.reuse, UR53, RZ ;  /* 0x00000035332e7c19 */ /* 0x040fe400080006ff */
[C-C-:B------:R-:W-:Y:S02]  /*1410*/  SHF.R.U64 R27, R51.reuse, UR14, R34.reuse ;  /* 0x0000000e331b7c19 */ /* 0x140fe40008001222 */
[--C-:B------:R-:W-:Y:S02]  /*1420*/  SHF.L.U64.HI R51, R51, UR53, R34.reuse ;  /* 0x0000003533337c19 */ /* 0x100fe40008010222 */
[----:B------:R-:W-:Y:S02]  /*1430*/  SHF.R.U32.HI R54, RZ, UR14, R34 ;  /* 0x0000000eff367c19 */ /* 0x000fe40008011622 */
[----:B------:R-:W-:-:S02]  /*1440*/  LOP3.LUT R50, R50, R57, RZ, 0xfc, !PT ;  /* 0x0000003932327212 */ /* 0x000fc400078efcff */
[----:B------:R-:W-:Y:S02]  /*1450*/  LOP3.LUT R27, R27, R46, RZ, 0xfc, !PT ;  /* 0x0000002e1b1b7212 */ /* 0x000fe400078efcff */
[----:B------:R-:W-:Y:S02]  /*1460*/  LOP3.LUT R54, R54, R51, RZ, 0xfc, !PT ;  /* 0x0000003336367212 */ /* 0x000fe400078efcff */
[C-C-:B------:R-:W-:Y:S02]  /*1470*/  SHF.R.U64 R46, R17.reuse, UR8, R40.reuse ;  /* 0x00000008112e7c19 */ /* 0x140fe40008001228 */
[--C-:B------:R-:W-:Y:S02]  /*1480*/  SHF.R.U32.HI R57, RZ, UR8, R40.reuse ;  /* 0x00000008ff397c19 */ /* 0x100fe40008011628 */
[----:B------:R-:W-:Y:S02]  /*1490*/  SHF.L.U64.HI R40, R17, UR12, R40 ;  /* 0x0000000c11287c19 */ /* 0x000fe40008010228 */
[----:B------:R-:W-:-:S02]  /*14a0*/  SHF.L.U64.HI R51, R47, UR13, R26 ;  /* 0x0000000d2f337c19 */ /* 0x000fc4000801021a */
[--C-:B------:R-:W-:Y:S02]  /*14b0*/  SHF.R.U32.HI R34, RZ, UR9, R26.reuse ;  /* 0x00000009ff227c19 */ /* 0x100fe4000801161a */
[----:B------:R-:W-:Y:S02]  /*14c0*/  LOP3.LUT R30, R30, R55, RZ, 0xfc, !PT ;  /* 0x000000371e1e7212 */ /* 0x000fe400078efcff */
[----:B------:R-:W-:Y:S01]  /*14d0*/  SHF.R.U64 R55, R47, UR9, R26 ;  /* 0x000000092f377c19 */ /* 0x000fe2000800121a */
[----:B------:R-:W0:Y:S01]  /*14e0*/  LDCU.64 UR8, c[0x3][UR5] ;  /* 0x00c00000050877ac */ /* 0x000e220008000a00 */
[----:B------:R-:W-:Y:S02]  /*14f0*/  LOP3.LUT R26, R40, R57, RZ, 0xfc, !PT ;  /* 0x00000039281a7212 */ /* 0x000fe400078efcff */
[----:B------:R-:W-:Y:S01]  /*1500*/  LOP3.LUT R51, R51, R34, RZ, 0xfc, !PT ;  /* 0x0000002233337212 */ /* 0x000fe200078efcff */
[----:B------:R-:W-:Y:S01]  /*1510*/  UIADD3 UR5, UPT, UPT, UR5, 0x8, URZ ;  /* 0x0000000805057890 */ /* 0x000fe2000fffe0ff */
[----:B------:R-:W-:-:S02]  /*1520*/  LOP3.LUT R34, R35, R48, R52, 0xb4, !PT ;  /* 0x0000003023227212 */ /* 0x000fc400078eb434 */
[----:B------:R-:W-:Y:S02]  /*1530*/  LOP3.LUT R40, R41, R52, R35, 0xb4, !PT ;  /* 0x0000003429287212 */ /* 0x000fe400078eb423 */
[----:B------:R-:W-:Y:S02]  /*1540*/  LOP3.LUT R52, R52, R38, R48, 0xb4, !PT ;  /* 0x0000002634347212 */ /* 0x000fe400078eb430 */
[----:B------:R-:W-:Y:S02]  /*1550*/  LOP3.LUT R48, R48, R41, R38, 0xb4, !PT ;  /* 0x0000002930307212 */ /* 0x000fe400078eb426 */
[----:B------:R-:W-:Y:S02]  /*1560*/  SHF.L.U32 R17, R17, UR12, RZ ;  /* 0x0000000c11117c19 */ /* 0x000fe400080006ff */
[----:B------:R-:W-:Y:S02]  /*1570*/  LOP3.LUT R38, R38, R35, R41, 0xb4, !PT ;  /* 0x0000002326267212 */ /* 0x000fe400078eb429 */
[----:B------:R-:W-:-:S02]  /*1580*/  LOP3.LUT R41, R36, R53, R18, 0xb4, !PT ;  /* 0x0000003524297212 */ /* 0x000fc400078eb412 */
[----:B------:R-:W-:Y:S02]  /*1590*/  LOP3.LUT R35, R18, R49, R53, 0xb4, !PT ;  /* 0x0000003112237212 */ /* 0x000fe400078eb435 */
[----:B------:R-:W-:Y:S02]  /*15a0*/  LOP3.LUT R53, R53, R39, R49, 0xb4, !PT ;  /* 0x0000002735357212 */ /* 0x000fe400078eb431 */
[----:B------:R-:W-:Y:S02]  /*15b0*/  LOP3.LUT R49, R49, R36, R39, 0xb4, !PT ;  /* 0x0000002431317212 */ /* 0x000fe400078eb427 */
[----:B------:R-:W-:Y:S02]  /*15c0*/  LOP3.LUT R17, R17, R46, RZ, 0xfc, !PT ;  /* 0x0000002e11117212 */ /* 0x000fe400078efcff */
[----:B------:R-:W-:Y:S02]  /*15d0*/  LOP3.LUT R39, R39, R18, R36, 0xb4, !PT ;  /* 0x0000001227277212 */ /* 0x000fe400078eb424 */
[----:B------:R-:W-:-:S02]  /*15e0*/  LOP3.LUT R36, R2, R32, R31, 0xb4, !PT ;  /* 0x0000002002247212 */ /* 0x000fc400078eb41f */
[----:B------:R-:W-:Y:S02]  /*15f0*/  LOP3.LUT R46, R31, R44, R32, 0xb4, !PT ;  /* 0x0000002c1f2e7212 */ /* 0x000fe400078eb420 */
[----:B------:R-:W-:Y:S01]  /*1600*/  LOP3.LUT R32, R32, R37, R44, 0xb4, !PT ;  /* 0x0000002520207212 */ /* 0x000fe200078eb42c */
[----:B------:R-:W-:Y:S01]  /*1610*/  IMAD.MOV.U32 R66, RZ, RZ, R36 ;  /* 0x000000ffff427224 */ /* 0x000fe200078e0024 */
[----:B------:R-:W-:Y:S01]  /*1620*/  LOP3.LUT R25, R25, R56, RZ, 0xfc, !PT ;  /* 0x0000003819197212 */ /* 0x000fe200078efcff */
[----:B------:R-:W-:Y:S01]  /*1630*/  IMAD.MOV.U32 R36, RZ, RZ, R46 ;  /* 0x000000ffff247224 */ /* 0x000fe200078e002e */
[----:B------:R-:W-:Y:S02]  /*1640*/  LOP3.LUT R44, R44, R2, R37, 0xb4, !PT ;  /* 0x000000022c2c7212 */ /* 0x000fe400078eb425 */
[----:B------:R-:W-:Y:S02]  /*1650*/  SHF.L.U32 R56, R47, UR13, RZ ;  /* 0x0000000d2f387c19 */ /* 0x000fe400080006ff */
[----:B------:R-:W-:-:S02]  /*1660*/  LOP3.LUT R2, R37, R31, R2, 0xb4, !PT ;  /* 0x0000001f25027212 */ /* 0x000fc400078eb402 */
[----:B------:R-:W-:Y:S02]  /*1670*/  LOP3.LUT R37, R3, R33, R4, 0xb4, !PT ;  /* 0x0000002103257212 */ /* 0x000fe400078eb404 */
[----:B------:R-:W-:Y:S02]  /*1680*/  LOP3.LUT R47, R4, R45, R33, 0xb4, !PT ;  /* 0x0000002d042f7212 */ /* 0x000fe400078eb421 */
[----:B------:R-:W-:Y:S01]  /*1690*/  LOP3.LUT R33, R33, R6, R45, 0xb4, !PT ;  /* 0x0000000621217212 */ /* 0x000fe200078eb42d */
[----:B------:R-:W-:Y:S01]  /*16a0*/  IMAD.MOV.U32 R67, RZ, RZ, R37 ;  /* 0x000000ffff437224 */ /* 0x000fe200078e0025 */
[----:B------:R-:W-:Y:S01]  /*16b0*/  LOP3.LUT R45, R45, R3, R6, 0xb4, !PT ;  /* 0x000000032d2d7212 */ /* 0x000fe200078eb406 */
[----:B------:R-:W-:Y:S01]  /*16c0*/  IMAD.MOV.U32 R37, RZ, RZ, R47 ;  /* 0x000000ffff257224 */ /* 0x000fe200078e002f */
[----:B------:R-:W-:Y:S02]  /*16d0*/  LOP3.LUT R3, R6, R4, R3, 0xb4, !PT ;  /* 0x0000000406037212 */ /* 0x000fe400078eb403 */
[----:B------:R-:W-:-:S02]  /*16e0*/  LOP3.LUT R4, R12, R8, R7, 0xb4, !PT ;  /* 0x000000080c047212 */ /* 0x000fc400078eb407 */
[----:B------:R-:W-:Y:S02]  /*16f0*/  LOP3.LUT R6, R7, R10, R8, 0xb4, !PT ;  /* 0x0000000a07067212 */ /* 0x000fe400078eb408 */
[----:B------:R-:W-:Y:S02]  /*1700*/  LOP3.LUT R8, R8, R5, R10, 0xb4, !PT ;  /* 0x0000000508087212 */ /* 0x000fe400078eb40a */
[----:B------:R-:W-:Y:S02]  /*1710*/  LOP3.LUT R10, R10, R12, R5, 0xb4, !PT ;  /* 0x0000000c0a0a7212 */ /* 0x000fe400078eb405 */
[----:B------:R-:W-:Y:S01]  /*1720*/  LOP3.LUT R12, R5, R7, R12, 0xb4, !PT ;  /* 0x00000007050c7212 */ /* 0x000fe200078eb40c */
[----:B------:R-:W-:Y:S01]  /*1730*/  IMAD.MOV.U32 R46, RZ, RZ, R8 ;  /* 0x000000ffff2e7224 */ /* 0x000fe200078e0008 */
[----:B------:R-:W-:Y:S01]  /*1740*/  LOP3.LUT R5, R13, R9, R16, 0xb4, !PT ;  /* 0x000000090d057212 */ /* 0x000fe200078eb410 */
[----:B------:R-:W-:Y:S01]  /*1750*/  IMAD.MOV.U32 R8, RZ, RZ, R10 ;  /* 0x000000ffff087224 */ /* 0x000fe200078e000a */
[----:B------:R-:W-:-:S02]  /*1760*/  LOP3.LUT R7, R16, R11, R9, 0xb4, !PT ;  /* 0x0000000b10077212 */ /* 0x000fc400078eb409 */
[----:B------:R-:W-:Y:S02]  /*1770*/  LOP3.LUT R9, R9, R14, R11, 0xb4, !PT ;  /* 0x0000000e09097212 */ /* 0x000fe400078eb40b */
[----:B------:R-:W-:Y:S02]  /*1780*/  LOP3.LUT R11, R11, R13, R14, 0xb4, !PT ;  /* 0x0000000d0b0b7212 */ /* 0x000fe400078eb40e */
[----:B------:R-:W-:Y:S01]  /*1790*/  LOP3.LUT R13, R14, R16, R13, 0xb4, !PT ;  /* 0x000000100e0d7212 */ /* 0x000fe200078eb40d */
[----:B------:R-:W-:Y:S01]  /*17a0*/  IMAD.MOV.U32 R47, RZ, RZ, R9 ;  /* 0x000000ffff2f7224 */ /* 0x000fe200078e0009 */
[----:B------:R-:W-:Y:S01]  /*17b0*/  LOP3.LUT R56, R56, R55, RZ, 0xfc, !PT ;  /* 0x0000003738387212 */ /* 0x000fe200078efcff */
[----:B------:R-:W-:Y:S01]  /*17c0*/  IMAD.MOV.U32 R9, RZ, RZ, R11 ;  /* 0x000000ffff097224 */ /* 0x000fe200078e000b */
[----:B------:R-:W-:Y:S02]  /*17d0*/  LOP3.LUT R14, R17, R19, R22, 0xb4, !PT ;  /* 0x00000013110e7212 */ /* 0x000fe400078eb416 */
[----:B------:R-:W-:-:S02]  /*17e0*/  LOP3.LUT R16, R22, R20, R19, 0xb4, !PT ;  /* 0x0000001416107212 */ /* 0x000fc400078eb413 */
[----:B------:R-:W-:Y:S01]  /*17f0*/  LOP3.LUT R18, R19, R15, R20, 0xb4, !PT ;  /* 0x0000000f13127212 */ /* 0x000fe200078eb414 */
[----:B------:R-:W-:Y:S01]  /*1800*/  IMAD.MOV.U32 R10, RZ, RZ, R14 ;  /* 0x000000ffff0a7224 */ /* 0x000fe200078e000e */
[----:B------:R-:W-:Y:S02]  /*1810*/  LOP3.LUT R20, R20, R17, R15, 0xb4, !PT ;  /* 0x0000001114147212 */ /* 0x000fe400078eb40f */
[----:B------:R-:W-:Y:S01]  /*1820*/  LOP3.LUT R22, R15, R22, R17, 0xb4, !PT ;  /* 0x000000160f167212 */ /* 0x000fe200078eb411 */
[----:B------:R-:W-:Y:S01]  /*1830*/  IMAD.MOV.U32 R14, RZ, RZ, R18 ;  /* 0x000000ffff0e7224 */ /* 0x000fe200078e0012 */
[----:B------:R-:W-:Y:S02]  /*1840*/  LOP3.LUT R15, R26, R30, R23, 0xb4, !PT ;  /* 0x0000001e1a0f7212 */ /* 0x000fe400078eb417 */
[----:B------:R-:W-:Y:S02]  /*1850*/  LOP3.LUT R17, R23, R21, R30, 0xb4, !PT ;  /* 0x0000001517117212 */ /* 0x000fe400078eb41e */
[----:B------:R-:W-:Y:S01]  /*1860*/  LOP3.LUT R19, R30, R24, R21, 0xb4, !PT ;  /* 0x000000181e137212 */ /* 0x000fe200078eb415 */
[----:B------:R-:W-:Y:S01]  /*1870*/  IMAD.MOV.U32 R11, RZ, RZ, R15 ;  /* 0x000000ffff0b7224 */ /* 0x000fe200078e000f */
[----:B------:R-:W-:Y:S01]  /*1880*/  LOP3.LUT R21, R21, R26, R24, 0xb4, !PT ;  /* 0x0000001a15157212 */ /* 0x000fe200078eb418 */
[----:B------:R-:W-:Y:S01]  /*1890*/  IMAD.MOV.U32 R57, RZ, RZ, R17 ;  /* 0x000000ffff397224 */ /* 0x000fe200078e0011 */
[----:B------:R-:W-:Y:S01]  /*18a0*/  LOP3.LUT R23, R24, R23, R26, 0xb4, !PT ;  /* 0x0000001718177212 */ /* 0x000fe200078eb41a */
[----:B------:R-:W-:Y:S01]  /*18b0*/  IMAD.MOV.U32 R15, RZ, RZ, R19 ;  /* 0x000000ffff0f7224 */ /* 0x000fe200078e0013 */
[----:B------:R-:W-:-:S02]  /*18c0*/  LOP3.LUT R24, R25, R28, R56, 0xb4, !PT ;  /* 0x0000001c19187212 */ /* 0x000fc400078eb438 */
[----:B------:R-:W-:Y:S02]  /*18d0*/  LOP3.LUT R26, R56, R27, R28, 0xb4, !PT ;  /* 0x0000001b381a7212 */ /* 0x000fe400078eb41c */
[----:B------:R-:W-:Y:S01]  /*18e0*/  LOP3.LUT R28, R28, R42, R27, 0xb4, !PT ;  /* 0x0000002a1c1c7212 */ /* 0x000fe200078eb41b */
[----:B------:R-:W-:Y:S01]  /*18f0*/  IMAD.MOV.U32 R70, RZ, RZ, R24 ;  /* 0x000000ffff467224 */ /* 0x000fe200078e0018 */
[----:B------:R-:W-:Y:S02]  /*1900*/  LOP3.LUT R30, R27, R25, R42, 0xb4, !PT ;  /* 0x000000191b1e7212 */ /* 0x000fe400078eb42a */
[----:B0-----:R-:W-:Y:S01]  /*1910*/  LOP3.LUT R55, R56, UR8, R25, 0x9c, !PT ;  /* 0x0000000838377c12 */ /* 0x001fe2000f8e9c19 */
[----:B------:R-:W-:Y:S01]  /*1920*/  IMAD.MOV.U32 R56, RZ, RZ, R16 ;  /* 0x000000ffff387224 */ /* 0x000fe200078e0010 */
[----:B------:R-:W-:Y:S01]  /*1930*/  LOP3.LUT R25, R50, R29, R51, 0xb4, !PT ;  /* 0x0000001d32197212 */ /* 0x000fe200078eb433 */
[----:B------:R-:W-:Y:S01]  /*1940*/  IMAD.MOV.U32 R68, RZ, RZ, R30 ;  /* 0x000000ffff447224 */ /* 0x000fe200078e001e */
[----:B------:R-:W-:Y:S01]  /*1950*/  LOP3.LUT R27, R51, R54, R29, 0xb4, !PT ;  /* 0x00000036331b7212 */ /* 0x000fe200078eb41d */
[----:B------:R-:W-:Y:S01]  /*1960*/  IMAD.MOV.U32 R16, RZ, RZ, R26 ;  /* 0x000000ffff107224 */ /* 0x000fe200078e001a */
[----:B------:R-:W-:Y:S01]  /*1970*/  LOP3.LUT R29, R29, R43, R54, 0xb4, !PT ;  /* 0x0000002b1d1d7212 */ /* 0x000fe200078eb436 */
[----:B------:R-:W-:Y:S01]  /*1980*/  IMAD.MOV.U32 R71, RZ, RZ, R25 ;  /* 0x000000ffff477224 */ /* 0x000fe200078e0019 */
[----:B------:R-:W-:Y:S01]  /*1990*/  LOP3.LUT R31, R54, R50, R43, 0xb4, !PT ;  /* 0x00000032361f7212 */ /* 0x000fe200078eb42b */
[----:B------:R-:W-:Y:S01]  /*19a0*/  IMAD.MOV.U32 R17, RZ, RZ, R27 ;  /* 0x000000ffff117224 */ /* 0x000fe200078e001b */
[----:B------:R-:W-:-:S02]  /*19b0*/  LOP3.LUT R54, R51, UR9, R50, 0x9c, !PT ;  /* 0x0000000933367c12 */ /* 0x000fc4000f8e9c32 */
[----:B------:R-:W-:Y:S01]  /*19c0*/  LOP3.LUT R50, R55, R42, RZ, 0x3c, !PT ;  /* 0x0000002a37327212 */ /* 0x000fe200078e3cff */
[----:B------:R-:W-:Y:S01]  /*19d0*/  IMAD.MOV.U32 R69, RZ, RZ, R31 ;  /* 0x000000ffff457224 */ /* 0x000fe200078e001f */
[----:B------:R-:W-:Y:S01]  /*19e0*/  LOP3.LUT R51, R54, R43, RZ, 0x3c, !PT ;  /* 0x0000002b36337212 */ /* 0x000fe200078e3cff */
[----:B------:R-:W-:Y:S02]  /*19f0*/  IMAD.MOV.U32 R42, RZ, RZ, R52 ;  /* 0x000000ffff2a7224 */ /* 0x000fe400078e0034 */
[----:B------:R-:W-:Y:S02]  /*1a00*/  IMAD.MOV.U32 R43, RZ, RZ, R53 ;  /* 0x000000ffff2b7224 */ /* 0x000fe400078e0035 */
[----:B------:R-:W-:Y:S02]  /*1a10*/  IMAD.MOV.U32 R54, RZ, RZ, R6 ;  /* 0x000000ffff367224 */ /* 0x000fe400078e0006 */
[----:B------:R-:W-:Y:S02]  /*1a20*/  IMAD.MOV.U32 R55, RZ, RZ, R7 ;  /* 0x000000ffff377224 */ /* 0x000fe400078e0007 */
[----:B------:R-:W-:-:S02]  /*1a30*/  IMAD.MOV.U32 R30, RZ, RZ, R50 ;  /* 0x000000ffff1e7224 */ /* 0x000fc400078e0032 */
[----:B------:R-:W-:Y:S01]  /*1a40*/  IMAD.MOV.U32 R31, RZ, RZ, R51 ;  /* 0x000000ffff1f7224 */ /* 0x000fe200078e0033 */
[----:B------:R-:W-:Y:S06]  /*1a50*/  BRA.U UP0, `(.L_x_0) ;  /* 0xffffffe900c47547 */ /* 0x000fec000b83ffff */
[----:B------:R-:W0:Y:S02]  /*1a60*/  LDC.64 R6, c[0x0][0x388] ;  /* 0x0000e200ff067b82 */ /* 0x000e240000000a00 */
[----:B0-----:R-:W-:-:S05]  /*1a70*/  IMAD.WIDE R6, R0, 0x8, R6 ;  /* 0x0000000800067825 */ /* 0x001fca00078e0206 */
[----:B------:R-:W-:Y:S04]  /*1a80*/  STG.E.64 desc[UR10][R6.64], R30 ;  /* 0x0000001e06007986 */ /* 0x000fe8000c101b0a */
        /* <DEDUP_REMOVED lines=23> */
[----:B------:R-:W-:Y:S01]  /*1c00*/  STG.E.64 desc[UR10][R6.64+0xc0], R22 ;  /* 0x0000c01606007986 */ /* 0x000fe2000c101b0a */
[----:B------:R-:W-:Y:S05]  /*1c10*/  EXIT ;  /* 0x000000000000794d */ /* 0x000fea0003800000 */
.L_x_1:
[----:B------:R-:W-:-:S00]  /*1c20*/  BRA `(.L_x_1) ;  /* 0xfffffffc00fc7947 */ /* 0x000fc0000383ffff */
[----:B------:R-:W-:-:S00]  /*1c30*/  NOP ;  /* 0x0000000000007918 */ /* 0x000fc00000000000 */
        /* <DEDUP_REMOVED lines=12> */
.L_x_2:


//--------------------- .nv.shared.reserved.0     --------------------------
	.section	.nv.shared.reserved.0,"aw",@nobits
	.weak		__nv_reservedSMEM_offset_0_alias
	.size		__nv_reservedSMEM_offset_0_alias, 0, 64
	.other		__nv_reservedSMEM_offset_0_alias,@"STO_CUDA_RESERVED_SHARED STV_DEFAULT"
__nv_reservedSMEM_offset_0_alias:
	.zero		0
	.zero		64


//--------------------- .nv.constant0.keccak_kernel --------------------------
	.section	.nv.constant0.keccak_kernel,"a",@progbits
	.sectionflags	@""
	.align	4
.nv.constant0.keccak_kernel:
	.zero		916


//--------------------- SYMBOLS --------------------------

	.type		.nv.reservedSmem.offset0,@object
	.size		.nv.reservedSmem.offset0,0x4
